	.target	sm_100a

	.elftype	@"ET_EXEC"


//--------------------- .note.nv.tkinfo           --------------------------
	.section	.note.nv.tkinfo,"",@"SHT_NOTE"
	.sectionflags	@"SHF_NOTE_NV_TKINFO"
	.tkinfo
        /*0018*/ 	.word	0x00000002
        /*0030*/ 	.string	""
        /*0030*/ 	.string	"ptxas"
        /*0030*/ 	.string	"Cuda compilation tools, release 13.0, V13.0.88"
        /*0030*/ 	.string	"Build cuda_13.0.r13.0/compiler.36424714_0"
        /*0030*/ 	.string	"-arch sm_100a -m 64 "



//--------------------- .note.nv.cuinfo           --------------------------
	.section	.note.nv.cuinfo,"",@"SHT_NOTE"
	.sectionflags	@"SHF_NOTE_NV_CUINFO"
        /*0018*/ 	.short	0x0002
        /*001a*/ 	.short	0x0064
        /*001c*/ 	.short	0x0082
	.zero		2


//--------------------- .nv.info                  --------------------------
	.section	.nv.info,"",@"SHT_CUDA_INFO"
	.align	4


	//----- nvinfo : EIATTR_REGCOUNT
	.align		4
        /*0000*/ 	.byte	0x04, 0x2f
        /*0002*/ 	.short	(.L_19 - .L_18)
	.align		4
.L_18:
        /*0004*/ 	.word	index@(_ZN7cutlass13device_kernelINS_4gemm6kernel13GemmUniversalIN4cute5tupleIJiiiiEEENS1_10collective13CollectiveMmaINS1_35MainloopSm100TmaUmmaWarpSpecializedILi36ELi2ELi4ENS5_IJNS4_1CILi2EEENSA_ILi4EEENSA_ILi1EEEEEEEENS5_IJNSA_ILi128EEENSA_ILi64EEESH_EEEaNS5_IJlSD_lEEEaSJ_NS4_8TiledMMAINS4_8MMA_AtomIJNS4_21SM100_MMA_S8_2x1SM_SSIaaiLi128ELi64ELNS4_4UMMA5MajorE0ELSO_0ELNSN_8SaturateE0EEEEEENS4_6LayoutINS5_IJSD_SD_SD_EEENS5_IJNSA_ILi0EEESU_SU_EEEEENS5_IJNS4_10UnderscoreESX_SX_EEEEENS4_28SM100_TMA_2SM_LOAD_MULTICASTENS4_14ComposedLayoutINS4_7SwizzleILi2ELi4ELi3EEENS4_18smem_ptr_flag_bitsILi8EEENSS_INS5_IJNSA_ILi8EEESH_EEENS5_IJSH_SD_EEEEEEEvNS4_8identityENS4_18SM100_TMA_2SM_LOADES1A_vS1B_EENS_8epilogue10collective18CollectiveEpilogueINS1E_23Sm100TmaWarpSpecializedILi1ELi1ELi32ELb0ELb0EEEJNS5_IJSH_SH_SH_EEENS5_IJNSS_ISH_SD_EES1K_EEEaSJ_aSJ_NS1E_6fusion15FusionCallbacksIS1I_NS1M_17LinearCombinationIaiaiLNS_15FloatRoundStyleE2EEES1J_S1L_JEEENS4_5SM1004TMEM4LOAD26SM100_TMEM_LOAD_32dp32b32xENS4_13SM90_TMA_LOADES1A_NS4_39AutoVectorizingCopyWithAssumedAlignmentILi128EEENS4_14SM90_TMA_STOREES1A_S1Y_S1Y_EEEvvEEEEvNT_6ParamsE)
        /*0008*/ 	.word	0x0000005b


	//----- nvinfo : EIATTR_FRAME_SIZE
	.align		4
.L_19:
        /*000c*/ 	.byte	0x04, 0x11
        /*000e*/ 	.short	(.L_21 - .L_20)
	.align		4
.L_20:
        /*0010*/ 	.word	index@($__internal_2_$__cuda_sm10x_tcgen05_guardrail_trap_unallocated_columns_being_dealloced)
        /*0014*/ 	.word	0x00000000


	//----- nvinfo : EIATTR_FRAME_SIZE
	.align		4
.L_21:
        /*0018*/ 	.byte	0x04, 0x11
        /*001a*/ 	.short	(.L_23 - .L_22)
	.align		4
.L_22:
        /*001c*/ 	.word	index@($__internal_1_$__cuda_sm10x_tcgen05_guardrail_trap_phase_invalid_during_alloc)
        /*0020*/ 	.word	0x00000000


	//----- nvinfo : EIATTR_FRAME_SIZE
	.align		4
.L_23:
        /*0024*/ 	.byte	0x04, 0x11
        /*0026*/ 	.short	(.L_25 - .L_24)
	.align		4
.L_24:
        /*0028*/ 	.word	index@($__internal_0_$__cuda_sm10x_tcgen05_guardrail_trap_col_being_dealloced_not_returned_by_alloc)
        /*002c*/ 	.word	0x00000000


	//----- nvinfo : EIATTR_FRAME_SIZE
	.align		4
.L_25:
        /*0030*/ 	.byte	0x04, 0x11
        /*0032*/ 	.short	(.L_27 - .L_26)
	.align		4
.L_26:
        /*0034*/ 	.word	index@(_ZN7cutlass13device_kernelINS_4gemm6kernel13GemmUniversalIN4cute5tupleIJiiiiEEENS1_10collective13CollectiveMmaINS1_35MainloopSm100TmaUmmaWarpSpecializedILi36ELi2ELi4ENS5_IJNS4_1CILi2EEENSA_ILi4EEENSA_ILi1EEEEEEEENS5_IJNSA_ILi128EEENSA_ILi64EEESH_EEEaNS5_IJlSD_lEEEaSJ_NS4_8TiledMMAINS4_8MMA_AtomIJNS4_21SM100_MMA_S8_2x1SM_SSIaaiLi128ELi64ELNS4_4UMMA5MajorE0ELSO_0ELNSN_8SaturateE0EEEEEENS4_6LayoutINS5_IJSD_SD_SD_EEENS5_IJNSA_ILi0EEESU_SU_EEEEENS5_IJNS4_10UnderscoreESX_SX_EEEEENS4_28SM100_TMA_2SM_LOAD_MULTICASTENS4_14ComposedLayoutINS4_7SwizzleILi2ELi4ELi3EEENS4_18smem_ptr_flag_bitsILi8EEENSS_INS5_IJNSA_ILi8EEESH_EEENS5_IJSH_SD_EEEEEEEvNS4_8identityENS4_18SM100_TMA_2SM_LOADES1A_vS1B_EENS_8epilogue10collective18CollectiveEpilogueINS1E_23Sm100TmaWarpSpecializedILi1ELi1ELi32ELb0ELb0EEEJNS5_IJSH_SH_SH_EEENS5_IJNSS_ISH_SD_EES1K_EEEaSJ_aSJ_NS1E_6fusion15FusionCallbacksIS1I_NS1M_17LinearCombinationIaiaiLNS_15FloatRoundStyleE2EEES1J_S1L_JEEENS4_5SM1004TMEM4LOAD26SM100_TMEM_LOAD_32dp32b32xENS4_13SM90_TMA_LOADES1A_NS4_39AutoVectorizingCopyWithAssumedAlignmentILi128EEENS4_14SM90_TMA_STOREES1A_S1Y_S1Y_EEEvvEEEEvNT_6ParamsE)
        /*0038*/ 	.word	0x00000000


	//----- nvinfo : EIATTR_MIN_STACK_SIZE
	.align		4
.L_27:
        /*003c*/ 	.byte	0x04, 0x12
        /*003e*/ 	.short	(.L_29 - .L_28)
	.align		4
.L_28:
        /*0040*/ 	.word	index@(_ZN7cutlass13device_kernelINS_4gemm6kernel13GemmUniversalIN4cute5tupleIJiiiiEEENS1_10collective13CollectiveMmaINS1_35MainloopSm100TmaUmmaWarpSpecializedILi36ELi2ELi4ENS5_IJNS4_1CILi2EEENSA_ILi4EEENSA_ILi1EEEEEEEENS5_IJNSA_ILi128EEENSA_ILi64EEESH_EEEaNS5_IJlSD_lEEEaSJ_NS4_8TiledMMAINS4_8MMA_AtomIJNS4_21SM100_MMA_S8_2x1SM_SSIaaiLi128ELi64ELNS4_4UMMA5MajorE0ELSO_0ELNSN_8SaturateE0EEEEEENS4_6LayoutINS5_IJSD_SD_SD_EEENS5_IJNSA_ILi0EEESU_SU_EEEEENS5_IJNS4_10UnderscoreESX_SX_EEEEENS4_28SM100_TMA_2SM_LOAD_MULTICASTENS4_14ComposedLayoutINS4_7SwizzleILi2ELi4ELi3EEENS4_18smem_ptr_flag_bitsILi8EEENSS_INS5_IJNSA_ILi8EEESH_EEENS5_IJSH_SD_EEEEEEEvNS4_8identityENS4_18SM100_TMA_2SM_LOADES1A_vS1B_EENS_8epilogue10collective18CollectiveEpilogueINS1E_23Sm100TmaWarpSpecializedILi1ELi1ELi32ELb0ELb0EEEJNS5_IJSH_SH_SH_EEENS5_IJNSS_ISH_SD_EES1K_EEEaSJ_aSJ_NS1E_6fusion15FusionCallbacksIS1I_NS1M_17LinearCombinationIaiaiLNS_15FloatRoundStyleE2EEES1J_S1L_JEEENS4_5SM1004TMEM4LOAD26SM100_TMEM_LOAD_32dp32b32xENS4_13SM90_TMA_LOADES1A_NS4_39AutoVectorizingCopyWithAssumedAlignmentILi128EEENS4_14SM90_TMA_STOREES1A_S1Y_S1Y_EEEvvEEEEvNT_6ParamsE)
        /*0044*/ 	.word	0x00000000
.L_29:


//--------------------- .nv.compat                --------------------------
	.section	.nv.compat,"",@"SHT_CUDA_COMPAT_INFO"
	.align	4
        /*0000*/ 	.byte	0x02, 0x09, 0x01, 0x00, 0x02, 0x02, 0x03, 0x00, 0x02, 0x05, 0x06, 0x00, 0x03, 0x07, 0x01, 0x01
        /*0010*/ 	.byte	0x02, 0x03, 0x01, 0x00, 0x02, 0x06, 0x01, 0x00, 0x04, 0x0b, 0x08, 0x00, 0x01, 0x00, 0x00, 0x00
        /*0020*/ 	.byte	0x00, 0x00, 0x00, 0x00


//--------------------- .nv.info._ZN7cutlass13device_kernelINS_4gemm6kernel13GemmUniversalIN4cute5tupleIJiiiiEEENS1_10collective13CollectiveMmaINS1_35MainloopSm100TmaUmmaWarpSpecializedILi36ELi2ELi4ENS5_IJNS4_1CILi2EEENSA_ILi4EEENSA_ILi1EEEEEEEENS5_IJNSA_ILi128EEENSA_ILi64EEESH_EEEaNS5_IJlSD_lEEEaSJ_NS4_8TiledMMAINS4_8MMA_AtomIJNS4_21SM100_MMA_S8_2x1SM_SSIaaiLi128ELi64ELNS4_4UMMA5MajorE0ELSO_0ELNSN_8SaturateE0EEEEEENS4_6LayoutINS5_IJSD_SD_SD_EEENS5_IJNSA_ILi0EEESU_SU_EEEEENS5_IJNS4_10UnderscoreESX_SX_EEEEENS4_28SM100_TMA_2SM_LOAD_MULTICASTENS4_14ComposedLayoutINS4_7SwizzleILi2ELi4ELi3EEENS4_18smem_ptr_flag_bitsILi8EEENSS_INS5_IJNSA_ILi8EEESH_EEENS5_IJSH_SD_EEEEEEEvNS4_8identityENS4_18SM100_TMA_2SM_LOADES1A_vS1B_EENS_8epilogue10collective18CollectiveEpilogueINS1E_23Sm100TmaWarpSpecializedILi1ELi1ELi32ELb0ELb0EEEJNS5_IJSH_SH_SH_EEENS5_IJNSS_ISH_SD_EES1K_EEEaSJ_aSJ_NS1E_6fusion15FusionCallbacksIS1I_NS1M_17LinearCombinationIaiaiLNS_15FloatRoundStyleE2EEES1J_S1L_JEEENS4_5SM1004TMEM4LOAD26SM100_TMEM_LOAD_32dp32b32xENS4_13SM90_TMA_LOADES1A_NS4_39AutoVectorizingCopyWithAssumedAlignmentILi128EEENS4_14SM90_TMA_STOREES1A_S1Y_S1Y_EEEvvEEEEvNT_6ParamsE --------------------------
	.section	.nv.info._ZN7cutlass13device_kernelINS_4gemm6kernel13GemmUniversalIN4cute5tupleIJiiiiEEENS1_10collective13CollectiveMmaINS1_35MainloopSm100TmaUmmaWarpSpecializedILi36ELi2ELi4ENS5_IJNS4_1CILi2EEENSA_ILi4EEENSA_ILi1EEEEEEEENS5_IJNSA_ILi128EEENSA_ILi64EEESH_EEEaNS5_IJlSD_lEEEaSJ_NS4_8TiledMMAINS4_8MMA_AtomIJNS4_21SM100_MMA_S8_2x1SM_SSIaaiLi128ELi64ELNS4_4UMMA5MajorE0ELSO_0ELNSN_8SaturateE0EEEEEENS4_6LayoutINS5_IJSD_SD_SD_EEENS5_IJNSA_ILi0EEESU_SU_EEEEENS5_IJNS4_10UnderscoreESX_SX_EEEEENS4_28SM100_TMA_2SM_LOAD_MULTICASTENS4_14ComposedLayoutINS4_7SwizzleILi2ELi4ELi3EEENS4_18smem_ptr_flag_bitsILi8EEENSS_INS5_IJNSA_ILi8EEESH_EEENS5_IJSH_SD_EEEEEEEvNS4_8identityENS4_18SM100_TMA_2SM_LOADES1A_vS1B_EENS_8epilogue10collective18CollectiveEpilogueINS1E_23Sm100TmaWarpSpecializedILi1ELi1ELi32ELb0ELb0EEEJNS5_IJSH_SH_SH_EEENS5_IJNSS_ISH_SD_EES1K_EEEaSJ_aSJ_NS1E_6fusion15FusionCallbacksIS1I_NS1M_17LinearCombinationIaiaiLNS_15FloatRoundStyleE2EEES1J_S1L_JEEENS4_5SM1004TMEM4LOAD26SM100_TMEM_LOAD_32dp32b32xENS4_13SM90_TMA_LOADES1A_NS4_39AutoVectorizingCopyWithAssumedAlignmentILi128EEENS4_14SM90_TMA_STOREES1A_S1Y_S1Y_EEEvvEEEEvNT_6ParamsE,"",@"SHT_CUDA_INFO"
	.sectionflags	@""
	.align	4


	//----- nvinfo : EIATTR_CUDA_API_VERSION
	.align		4
        /*0000*/ 	.byte	0x04, 0x37
        /*0002*/ 	.short	(.L_31 - .L_30)
.L_30:
        /*0004*/ 	.word	0x00000082


	//----- nvinfo : EIATTR_KPARAM_INFO
	.align		4
.L_31:
        /*0008*/ 	.byte	0x04, 0x17
        /*000a*/ 	.short	(.L_33 - .L_32)
.L_32:
        /*000c*/ 	.word	0x00000000
        /*0010*/ 	.short	0x0000
        /*0012*/ 	.short	0x0000
        /*0014*/ 	.byte	0x00, 0xf0, 0x01, 0x20


	//----- nvinfo : EIATTR_AT_ENTRY_FRAGMENTS
	.align		4
.L_33:
        /*0018*/ 	.byte	0x04, 0x4f
        /*001a*/ 	.short	(.L_35 - .L_34)


	//   ....[0]....
.L_34:
        /*001c*/ 	.word	0x00000007


	//----- nvinfo : EIATTR_RESERVED_SMEM_USED
	.align		4
.L_35:
        /*0020*/ 	.byte	0x01, 0x41
	.zero		2


	//----- nvinfo : EIATTR_SPARSE_MMA_MASK
	.align		4
        /*0024*/ 	.byte	0x03, 0x50
        /*0026*/ 	.short	0x0000


	//----- nvinfo : EIATTR_TCGEN05_2CTA_USED
	.align		4
        /*0028*/ 	.byte	0x01, 0x52
	.zero		2


	//----- nvinfo : EIATTR_MAXREG_COUNT
	.align		4
        /*002c*/ 	.byte	0x03, 0x1b
        /*002e*/ 	.short	0x00ff


	//----- nvinfo : EIATTR_NUM_BARRIERS
	.align		4
        /*0030*/ 	.byte	0x02, 0x4c
        /*0032*/ 	.byte	0x07
	.zero		1


	//----- nvinfo : EIATTR_EXTERNS
	.align		4
        /*0034*/ 	.byte	0x04, 0x0f
        /*0036*/ 	.short	(.L_37 - .L_36)


	//   ....[0]....
	.align		4
.L_36:
        /*0038*/ 	.word	index@(__assertfail)


	//----- nvinfo : EIATTR_MERCURY_ISA_VERSION
	.align		4
.L_37:
        /*003c*/ 	.byte	0x03, 0x5f
        /*003e*/ 	.short	0x0101


	//----- nvinfo : EIATTR_INT_WARP_WIDE_INSTR_OFFSETS
	.align		4
        /*0040*/ 	.byte	0x04, 0x31
        /*0042*/ 	.short	(.L_39 - .L_38)


	//   ....[0]....
.L_38:
        /*0044*/ 	.word	0x00001120


	//   ....[1]....
        /*0048*/ 	.word	0x000011c0


	//   ....[2]....
        /*004c*/ 	.word	0x000056e0


	//   ....[3]....
        /*0050*/ 	.word	0x00005710


	//   ....[4]....
        /*0054*/ 	.word	0x00005760


	//   ....[5]....
        /*0058*/ 	.word	0x000061f0


	//   ....[6]....
        /*005c*/ 	.word	0x000062a0


	//----- nvinfo : EIATTR_COOP_GROUP_MASK_REGIDS
	.align		4
.L_39:
        /*0060*/ 	.byte	0x04, 0x29
        /*0062*/ 	.short	(.L_41 - .L_40)


	//   ....[0]....
.L_40:
        /*0064*/ 	.word	0xffffffff


	//   ....[1]....
        /*0068*/ 	.word	0xffffffff


	//   ....[2]....
        /*006c*/ 	.word	0xffffffff


	//   ....[3]....
        /*0070*/ 	.word	0xffffffff


	//   ....[4]....
        /*0074*/ 	.word	0xffffffff


	//   ....[5]....
        /*0078*/ 	.word	0xffffffff


	//   ....[6]....
        /*007c*/ 	.word	0xffffffff


	//   ....[7]....
        /*0080*/ 	.word	0xffffffff


	//   ....[8]....
        /*0084*/ 	.word	0xffffffff


	//   ....[9]....
        /*0088*/ 	.word	0xffffffff


	//   ....[10]....
        /*008c*/ 	.word	0xffffffff


	//   ....[11]....
        /*0090*/ 	.word	0xffffffff


	//   ....[12]....
        /*0094*/ 	.word	0xffffffff


	//   ....[13]....
        /*0098*/ 	.word	0xffffffff


	//----- nvinfo : EIATTR_COOP_GROUP_INSTR_OFFSETS
	.align		4
.L_41:
        /*009c*/ 	.byte	0x04, 0x28
        /*009e*/ 	.short	(.L_43 - .L_42)


	//   ....[0]....
.L_42:
        /*00a0*/ 	.word	0x000000c0


	//   ....[1]....
        /*00a4*/ 	.word	0x00000500


	//   ....[2]....
        /*00a8*/ 	.word	0x00000af0


	//   ....[3]....
        /*00ac*/ 	.word	0x00000c20


	//   ....[4]....
        /*00b0*/ 	.word	0x00000d10


	//   ....[5]....
        /*00b4*/ 	.word	0x00000e70


	//   ....[6]....
        /*00b8*/ 	.word	0x00001000


	//   ....[7]....
        /*00bc*/ 	.word	0x00001240


	//   ....[8]....
        /*00c0*/ 	.word	0x00002590


	//   ....[9]....
        /*00c4*/ 	.word	0x000045b0


	//   ....[10]....
        /*00c8*/ 	.word	0x00004a80


	//   ....[11]....
        /*00cc*/ 	.word	0x00004ab0


	//   ....[12]....
        /*00d0*/ 	.word	0x00005600


	//   ....[13]....
        /*00d4*/ 	.word	0x00005800


	//----- nvinfo : EIATTR_VRC_CTA_INIT_COUNT
	.align		4
.L_43:
        /*00d8*/ 	.byte	0x02, 0x4a
        /*00da*/ 	.byte	0x80
	.zero		1


	//----- nvinfo : EIATTR_SYSCALL_OFFSETS
	.align		4
        /*00dc*/ 	.byte	0x04, 0x46
        /*00de*/ 	.short	(.L_45 - .L_44)


	//   ....[0]....
.L_44:
        /*00e0*/ 	.word	0x00006d70


	//   ....[1]....
        /*00e4*/ 	.word	0x00006eb0


	//   ....[2]....
        /*00e8*/ 	.word	0x000075d0


	//----- nvinfo : EIATTR_MBARRIER_INSTR_OFFSETS
	.align		4
.L_45:
        /*00ec*/ 	.byte	0x04, 0x39
        /*00ee*/ 	.short	(.L_47 - .L_46)


	//   ....[0]....
.L_46:
        /*00f0*/ 	.word	0x00000650
        /*00f4*/ 	.word	0x000000ff
        /*00f8*/ 	.word	0x00000000
        /*00fc*/ 	.short	0x0100
        /*00fe*/ 	.byte	0x06
	.zero		1


	//   ....[1]....
        /*0100*/ 	.word	0x00000660
        /*0104*/ 	.word	0x000000ff
        /*0108*/ 	.word	0x00000120
        /*010c*/ 	.short	0x0100
        /*010e*/ 	.byte	0x06
	.zero		1


	//   ....[2]....
        /*0110*/ 	.word	0x00000670
        /*0114*/ 	.word	0x000000ff
        /*0118*/ 	.word	0x00000008
        /*011c*/ 	.short	0x0100
        /*011e*/ 	.byte	0x06
	.zero		1


	//   ....[3]....
        /*0120*/ 	.word	0x00000680
        /*0124*/ 	.word	0x000000ff
        /*0128*/ 	.word	0x00000128
        /*012c*/ 	.short	0x0100
        /*012e*/ 	.byte	0x06
	.zero		1


	//   ....[4]....
        /*0130*/ 	.word	0x00000690
        /*0134*/ 	.word	0x000000ff
        /*0138*/ 	.word	0x00000010
        /*013c*/ 	.short	0x0100
        /*013e*/ 	.byte	0x06
	.zero		1


	//   ....[5]....
        /*0140*/ 	.word	0x000006a0
        /*0144*/ 	.word	0x000000ff
        /*0148*/ 	.word	0x00000130
        /*014c*/ 	.short	0x0100
        /*014e*/ 	.byte	0x06
	.zero		1


	//   ....[6]....
        /*0150*/ 	.word	0x000006b0
        /*0154*/ 	.word	0x000000ff
        /*0158*/ 	.word	0x00000018
        /*015c*/ 	.short	0x0100
        /*015e*/ 	.byte	0x06
	.zero		1


	//   ....[7]....
        /*0160*/ 	.word	0x000006c0
        /*0164*/ 	.word	0x000000ff
        /*0168*/ 	.word	0x00000138
        /*016c*/ 	.short	0x0100
        /*016e*/ 	.byte	0x06
	.zero		1


	//   ....[8]....
        /*0170*/ 	.word	0x000006d0
        /*0174*/ 	.word	0x000000ff
        /*0178*/ 	.word	0x00000020
        /*017c*/ 	.short	0x0100
        /*017e*/ 	.byte	0x06
	.zero		1


	//   ....[9]....
        /*0180*/ 	.word	0x000006e0
        /*0184*/ 	.word	0x000000ff
        /*0188*/ 	.word	0x00000140
        /*018c*/ 	.short	0x0100
        /*018e*/ 	.byte	0x06
	.zero		1


	//   ....[10]....
        /*0190*/ 	.word	0x000006f0
        /*0194*/ 	.word	0x000000ff
        /*0198*/ 	.word	0x00000028
        /*019c*/ 	.short	0x0100
        /*019e*/ 	.byte	0x06
	.zero		1


	//   ....[11]....
        /*01a0*/ 	.word	0x00000700
        /*01a4*/ 	.word	0x000000ff
        /*01a8*/ 	.word	0x00000148
        /*01ac*/ 	.short	0x0100
        /*01ae*/ 	.byte	0x06
	.zero		1


	//   ....[12]....
        /*01b0*/ 	.word	0x00000710
        /*01b4*/ 	.word	0x000000ff
        /*01b8*/ 	.word	0x00000030
        /*01bc*/ 	.short	0x0100
        /*01be*/ 	.byte	0x06
	.zero		1


	//   ....[13]....
        /*01c0*/ 	.word	0x00000720
        /*01c4*/ 	.word	0x000000ff
        /*01c8*/ 	.word	0x00000150
        /*01cc*/ 	.short	0x0100
        /*01ce*/ 	.byte	0x06
	.zero		1


	//   ....[14]....
        /*01d0*/ 	.word	0x00000730
        /*01d4*/ 	.word	0x000000ff
        /*01d8*/ 	.word	0x00000038
        /*01dc*/ 	.short	0x0100
        /*01de*/ 	.byte	0x06
	.zero		1


	//   ....[15]....
        /*01e0*/ 	.word	0x00000740
        /*01e4*/ 	.word	0x000000ff
        /*01e8*/ 	.word	0x00000158
        /*01ec*/ 	.short	0x0100
        /*01ee*/ 	.byte	0x06
	.zero		1


	//   ....[16]....
        /*01f0*/ 	.word	0x00000750
        /*01f4*/ 	.word	0x000000ff
        /*01f8*/ 	.word	0x00000040
        /*01fc*/ 	.short	0x0100
        /*01fe*/ 	.byte	0x06
	.zero		1


	//   ....[17]....
        /*0200*/ 	.word	0x00000760
        /*0204*/ 	.word	0x000000ff
        /*0208*/ 	.word	0x00000160
        /*020c*/ 	.short	0x0100
        /*020e*/ 	.byte	0x06
	.zero		1


	//   ....[18]....
        /*0210*/ 	.word	0x00000770
        /*0214*/ 	.word	0x000000ff
        /*0218*/ 	.word	0x00000048
        /*021c*/ 	.short	0x0100
        /*021e*/ 	.byte	0x06
	.zero		1


	//   ....[19]....
        /*0220*/ 	.word	0x00000780
        /*0224*/ 	.word	0x000000ff
        /*0228*/ 	.word	0x00000168
        /*022c*/ 	.short	0x0100
        /*022e*/ 	.byte	0x06
	.zero		1


	//   ....[20]....
        /*0230*/ 	.word	0x00000790
        /*0234*/ 	.word	0x000000ff
        /*0238*/ 	.word	0x00000050
        /*023c*/ 	.short	0x0100
        /*023e*/ 	.byte	0x06
	.zero		1


	//   ....[21]....
        /*0240*/ 	.word	0x000007a0
        /*0244*/ 	.word	0x000000ff
        /*0248*/ 	.word	0x00000170
        /*024c*/ 	.short	0x0100
        /*024e*/ 	.byte	0x06
	.zero		1


	//   ....[22]....
        /*0250*/ 	.word	0x000007b0
        /*0254*/ 	.word	0x000000ff
        /*0258*/ 	.word	0x00000058
        /*025c*/ 	.short	0x0100
        /*025e*/ 	.byte	0x06
	.zero		1


	//   ....[23]....
        /*0260*/ 	.word	0x000007c0
        /*0264*/ 	.word	0x000000ff
        /*0268*/ 	.word	0x00000178
        /*026c*/ 	.short	0x0100
        /*026e*/ 	.byte	0x06
	.zero		1


	//   ....[24]....
        /*0270*/ 	.word	0x000007d0
        /*0274*/ 	.word	0x000000ff
        /*0278*/ 	.word	0x00000060
        /*027c*/ 	.short	0x0100
        /*027e*/ 	.byte	0x06
	.zero		1


	//   ....[25]....
        /*0280*/ 	.word	0x000007e0
        /*0284*/ 	.word	0x000000ff
        /*0288*/ 	.word	0x00000180
        /*028c*/ 	.short	0x0100
        /*028e*/ 	.byte	0x06
	.zero		1


	//   ....[26]....
        /*0290*/ 	.word	0x000007f0
        /*0294*/ 	.word	0x000000ff
        /*0298*/ 	.word	0x00000068
        /*029c*/ 	.short	0x0100
        /*029e*/ 	.byte	0x06
	.zero		1


	//   ....[27]....
        /*02a0*/ 	.word	0x00000800
        /*02a4*/ 	.word	0x000000ff
        /*02a8*/ 	.word	0x00000188
        /*02ac*/ 	.short	0x0100
        /*02ae*/ 	.byte	0x06
	.zero		1


	//   ....[28]....
        /*02b0*/ 	.word	0x00000810
        /*02b4*/ 	.word	0x000000ff
        /*02b8*/ 	.word	0x00000070
        /*02bc*/ 	.short	0x0100
        /*02be*/ 	.byte	0x06
	.zero		1


	//   ....[29]....
        /*02c0*/ 	.word	0x00000820
        /*02c4*/ 	.word	0x000000ff
        /*02c8*/ 	.word	0x00000190
        /*02cc*/ 	.short	0x0100
        /*02ce*/ 	.byte	0x06
	.zero		1


	//   ....[30]....
        /*02d0*/ 	.word	0x00000830
        /*02d4*/ 	.word	0x000000ff
        /*02d8*/ 	.word	0x00000078
        /*02dc*/ 	.short	0x0100
        /*02de*/ 	.byte	0x06
	.zero		1


	//   ....[31]....
        /*02e0*/ 	.word	0x00000840
        /*02e4*/ 	.word	0x000000ff
        /*02e8*/ 	.word	0x00000198
        /*02ec*/ 	.short	0x0100
        /*02ee*/ 	.byte	0x06
	.zero		1


	//   ....[32]....
        /*02f0*/ 	.word	0x00000850
        /*02f4*/ 	.word	0x000000ff
        /*02f8*/ 	.word	0x00000080
        /*02fc*/ 	.short	0x0100
        /*02fe*/ 	.byte	0x06
	.zero		1


	//   ....[33]....
        /*0300*/ 	.word	0x00000860
        /*0304*/ 	.word	0x000000ff
        /*0308*/ 	.word	0x000001a0
        /*030c*/ 	.short	0x0100
        /*030e*/ 	.byte	0x06
	.zero		1


	//   ....[34]....
        /*0310*/ 	.word	0x00000870
        /*0314*/ 	.word	0x000000ff
        /*0318*/ 	.word	0x00000088
        /*031c*/ 	.short	0x0100
        /*031e*/ 	.byte	0x06
	.zero		1


	//   ....[35]....
        /*0320*/ 	.word	0x00000880
        /*0324*/ 	.word	0x000000ff
        /*0328*/ 	.word	0x000001a8
        /*032c*/ 	.short	0x0100
        /*032e*/ 	.byte	0x06
	.zero		1


	//   ....[36]....
        /*0330*/ 	.word	0x00000890
        /*0334*/ 	.word	0x000000ff
        /*0338*/ 	.word	0x00000090
        /*033c*/ 	.short	0x0100
        /*033e*/ 	.byte	0x06
	.zero		1


	//   ....[37]....
        /*0340*/ 	.word	0x000008a0
        /*0344*/ 	.word	0x000000ff
        /*0348*/ 	.word	0x000001b0
        /*034c*/ 	.short	0x0100
        /*034e*/ 	.byte	0x06
	.zero		1


	//   ....[38]....
        /*0350*/ 	.word	0x000008b0
        /*0354*/ 	.word	0x000000ff
        /*0358*/ 	.word	0x00000098
        /*035c*/ 	.short	0x0100
        /*035e*/ 	.byte	0x06
	.zero		1


	//   ....[39]....
        /*0360*/ 	.word	0x000008c0
        /*0364*/ 	.word	0x000000ff
        /*0368*/ 	.word	0x000001b8
        /*036c*/ 	.short	0x0100
        /*036e*/ 	.byte	0x06
	.zero		1


	//   ....[40]....
        /*0370*/ 	.word	0x000008d0
        /*0374*/ 	.word	0x000000ff
        /*0378*/ 	.word	0x000000a0
        /*037c*/ 	.short	0x0100
        /*037e*/ 	.byte	0x06
	.zero		1


	//   ....[41]....
        /*0380*/ 	.word	0x000008e0
        /*0384*/ 	.word	0x000000ff
        /*0388*/ 	.word	0x000001c0
        /*038c*/ 	.short	0x0100
        /*038e*/ 	.byte	0x06
	.zero		1


	//   ....[42]....
        /*0390*/ 	.word	0x000008f0
        /*0394*/ 	.word	0x000000ff
        /*0398*/ 	.word	0x000000a8
        /*039c*/ 	.short	0x0100
        /*039e*/ 	.byte	0x06
	.zero		1


	//   ....[43]....
        /*03a0*/ 	.word	0x00000900
        /*03a4*/ 	.word	0x000000ff
        /*03a8*/ 	.word	0x000001c8
        /*03ac*/ 	.short	0x0100
        /*03ae*/ 	.byte	0x06
	.zero		1


	//   ....[44]....
        /*03b0*/ 	.word	0x00000910
        /*03b4*/ 	.word	0x000000ff
        /*03b8*/ 	.word	0x000000b0
        /*03bc*/ 	.short	0x0100
        /*03be*/ 	.byte	0x06
	.zero		1


	//   ....[45]....
        /*03c0*/ 	.word	0x00000920
        /*03c4*/ 	.word	0x000000ff
        /*03c8*/ 	.word	0x000001d0
        /*03cc*/ 	.short	0x0100
        /*03ce*/ 	.byte	0x06
	.zero		1


	//   ....[46]....
        /*03d0*/ 	.word	0x00000930
        /*03d4*/ 	.word	0x000000ff
        /*03d8*/ 	.word	0x000000b8
        /*03dc*/ 	.short	0x0100
        /*03de*/ 	.byte	0x06
	.zero		1


	//   ....[47]....
        /*03e0*/ 	.word	0x00000940
        /*03e4*/ 	.word	0x000000ff
        /*03e8*/ 	.word	0x000001d8
        /*03ec*/ 	.short	0x0100
        /*03ee*/ 	.byte	0x06
	.zero		1


	//   ....[48]....
        /*03f0*/ 	.word	0x00000950
        /*03f4*/ 	.word	0x000000ff
        /*03f8*/ 	.word	0x000000c0
        /*03fc*/ 	.short	0x0100
        /*03fe*/ 	.byte	0x06
	.zero		1


	//   ....[49]....
        /*0400*/ 	.word	0x00000960
        /*0404*/ 	.word	0x000000ff
        /*0408*/ 	.word	0x000001e0
        /*040c*/ 	.short	0x0100
        /*040e*/ 	.byte	0x06
	.zero		1


	//   ....[50]....
        /*0410*/ 	.word	0x00000970
        /*0414*/ 	.word	0x000000ff
        /*0418*/ 	.word	0x000000c8
        /*041c*/ 	.short	0x0100
        /*041e*/ 	.byte	0x06
	.zero		1


	//   ....[51]....
        /*0420*/ 	.word	0x00000980
        /*0424*/ 	.word	0x000000ff
        /*0428*/ 	.word	0x000001e8
        /*042c*/ 	.short	0x0100
        /*042e*/ 	.byte	0x06
	.zero		1


	//   ....[52]....
        /*0430*/ 	.word	0x00000990
        /*0434*/ 	.word	0x000000ff
        /*0438*/ 	.word	0x000000d0
        /*043c*/ 	.short	0x0100
        /*043e*/ 	.byte	0x06
	.zero		1


	//   ....[53]....
        /*0440*/ 	.word	0x000009a0
        /*0444*/ 	.word	0x000000ff
        /*0448*/ 	.word	0x000001f0
        /*044c*/ 	.short	0x0100
        /*044e*/ 	.byte	0x06
	.zero		1


	//   ....[54]....
        /*0450*/ 	.word	0x000009b0
        /*0454*/ 	.word	0x000000ff
        /*0458*/ 	.word	0x000000d8
        /*045c*/ 	.short	0x0100
        /*045e*/ 	.byte	0x06
	.zero		1


	//   ....[55]....
        /*0460*/ 	.word	0x000009c0
        /*0464*/ 	.word	0x000000ff
        /*0468*/ 	.word	0x000001f8
        /*046c*/ 	.short	0x0100
        /*046e*/ 	.byte	0x06
	.zero		1


	//   ....[56]....
        /*0470*/ 	.word	0x000009d0
        /*0474*/ 	.word	0x000000ff
        /*0478*/ 	.word	0x000000e0
        /*047c*/ 	.short	0x0100
        /*047e*/ 	.byte	0x06
	.zero		1


	//   ....[57]....
        /*0480*/ 	.word	0x000009e0
        /*0484*/ 	.word	0x000000ff
        /*0488*/ 	.word	0x00000200
        /*048c*/ 	.short	0x0100
        /*048e*/ 	.byte	0x06
	.zero		1


	//   ....[58]....
        /*0490*/ 	.word	0x000009f0
        /*0494*/ 	.word	0x000000ff
        /*0498*/ 	.word	0x000000e8
        /*049c*/ 	.short	0x0100
        /*049e*/ 	.byte	0x06
	.zero		1


	//   ....[59]....
        /*04a0*/ 	.word	0x00000a00
        /*04a4*/ 	.word	0x000000ff
        /*04a8*/ 	.word	0x00000208
        /*04ac*/ 	.short	0x0100
        /*04ae*/ 	.byte	0x06
	.zero		1


	//   ....[60]....
        /*04b0*/ 	.word	0x00000a10
        /*04b4*/ 	.word	0x000000ff
        /*04b8*/ 	.word	0x000000f0
        /*04bc*/ 	.short	0x0100
        /*04be*/ 	.byte	0x06
	.zero		1


	//   ....[61]....
        /*04c0*/ 	.word	0x00000a20
        /*04c4*/ 	.word	0x000000ff
        /*04c8*/ 	.word	0x00000210
        /*04cc*/ 	.short	0x0100
        /*04ce*/ 	.byte	0x06
	.zero		1


	//   ....[62]....
        /*04d0*/ 	.word	0x00000a30
        /*04d4*/ 	.word	0x000000ff
        /*04d8*/ 	.word	0x000000f8
        /*04dc*/ 	.short	0x0100
        /*04de*/ 	.byte	0x06
	.zero		1


	//   ....[63]....
        /*04e0*/ 	.word	0x00000a40
        /*04e4*/ 	.word	0x000000ff
        /*04e8*/ 	.word	0x00000218
        /*04ec*/ 	.short	0x0100
        /*04ee*/ 	.byte	0x06
	.zero		1


	//   ....[64]....
        /*04f0*/ 	.word	0x00000a50
        /*04f4*/ 	.word	0x000000ff
        /*04f8*/ 	.word	0x00000100
        /*04fc*/ 	.short	0x0100
        /*04fe*/ 	.byte	0x06
	.zero		1


	//   ....[65]....
        /*0500*/ 	.word	0x00000a60
        /*0504*/ 	.word	0x000000ff
        /*0508*/ 	.word	0x00000220
        /*050c*/ 	.short	0x0100
        /*050e*/ 	.byte	0x06
	.zero		1


	//   ....[66]....
        /*0510*/ 	.word	0x00000a70
        /*0514*/ 	.word	0x000000ff
        /*0518*/ 	.word	0x00000108
        /*051c*/ 	.short	0x0100
        /*051e*/ 	.byte	0x06
	.zero		1


	//   ....[67]....
        /*0520*/ 	.word	0x00000a80
        /*0524*/ 	.word	0x000000ff
        /*0528*/ 	.word	0x00000228
        /*052c*/ 	.short	0x0100
        /*052e*/ 	.byte	0x06
	.zero		1


	//   ....[68]....
        /*0530*/ 	.word	0x00000a90
        /*0534*/ 	.word	0x000000ff
        /*0538*/ 	.word	0x00000110
        /*053c*/ 	.short	0x0100
        /*053e*/ 	.byte	0x06
	.zero		1


	//   ....[69]....
        /*0540*/ 	.word	0x00000aa0
        /*0544*/ 	.word	0x000000ff
        /*0548*/ 	.word	0x00000230
        /*054c*/ 	.short	0x0100
        /*054e*/ 	.byte	0x06
	.zero		1


	//   ....[70]....
        /*0550*/ 	.word	0x00000ab0
        /*0554*/ 	.word	0x000000ff
        /*0558*/ 	.word	0x00000118
        /*055c*/ 	.short	0x0100
        /*055e*/ 	.byte	0x06
	.zero		1


	//   ....[71]....
        /*0560*/ 	.word	0x00000ac0
        /*0564*/ 	.word	0x000000ff
        /*0568*/ 	.word	0x00000238
        /*056c*/ 	.short	0x0100
        /*056e*/ 	.byte	0x06
	.zero		1


	//   ....[72]....
        /*0570*/ 	.word	0x00000bf0
        /*0574*/ 	.word	0x000000ff
        /*0578*/ 	.word	0x00000240
        /*057c*/ 	.short	0x0100
        /*057e*/ 	.byte	0x06
	.zero		1


	//   ....[73]....
        /*0580*/ 	.word	0x00000c00
        /*0584*/ 	.word	0x000000ff
        /*0588*/ 	.word	0x00000248
        /*058c*/ 	.short	0x0100
        /*058e*/ 	.byte	0x06
	.zero		1


	//   ....[74]....
        /*0590*/ 	.word	0x00000ce0
        /*0594*/ 	.word	0x000000ff
        /*0598*/ 	.word	0x00000250
        /*059c*/ 	.short	0x0100
        /*059e*/ 	.byte	0x05
	.zero		1


	//   ....[75]....
        /*05a0*/ 	.word	0x00000cf0
        /*05a4*/ 	.word	0x000000ff
        /*05a8*/ 	.word	0x00000258
        /*05ac*/ 	.short	0x0100
        /*05ae*/ 	.byte	0x05
	.zero		1


	//   ....[76]....
        /*05b0*/ 	.word	0x00000e20
        /*05b4*/ 	.word	0x000000ff
        /*05b8*/ 	.word	0x00000260
        /*05bc*/ 	.short	0x0100
        /*05be*/ 	.byte	0x05
	.zero		1


	//   ....[77]....
        /*05c0*/ 	.word	0x00000e30
        /*05c4*/ 	.word	0x000000ff
        /*05c8*/ 	.word	0x00000270
        /*05cc*/ 	.short	0x0100
        /*05ce*/ 	.byte	0x05
	.zero		1


	//   ....[78]....
        /*05d0*/ 	.word	0x00000e40
        /*05d4*/ 	.word	0x000000ff
        /*05d8*/ 	.word	0x00000268
        /*05dc*/ 	.short	0x0100
        /*05de*/ 	.byte	0x05
	.zero		1


	//   ....[79]....
        /*05e0*/ 	.word	0x00000e50
        /*05e4*/ 	.word	0x000000ff
        /*05e8*/ 	.word	0x00000278
        /*05ec*/ 	.short	0x0100
        /*05ee*/ 	.byte	0x05
	.zero		1


	//   ....[80]....
        /*05f0*/ 	.word	0x00000f70
        /*05f4*/ 	.word	0x000000ff
        /*05f8*/ 	.word	0x00000280
        /*05fc*/ 	.short	0x0100
        /*05fe*/ 	.byte	0x06
	.zero		1


	//   ....[81]....
        /*0600*/ 	.word	0x00000f80
        /*0604*/ 	.word	0x000000ff
        /*0608*/ 	.word	0x000002a0
        /*060c*/ 	.short	0x0100
        /*060e*/ 	.byte	0x06
	.zero		1


	//   ....[82]....
        /*0610*/ 	.word	0x00000f90
        /*0614*/ 	.word	0x000000ff
        /*0618*/ 	.word	0x00000288
        /*061c*/ 	.short	0x0100
        /*061e*/ 	.byte	0x06
	.zero		1


	//   ....[83]....
        /*0620*/ 	.word	0x00000fa0
        /*0624*/ 	.word	0x000000ff
        /*0628*/ 	.word	0x000002a8
        /*062c*/ 	.short	0x0100
        /*062e*/ 	.byte	0x06
	.zero		1


	//   ....[84]....
        /*0630*/ 	.word	0x00000fb0
        /*0634*/ 	.word	0x000000ff
        /*0638*/ 	.word	0x00000290
        /*063c*/ 	.short	0x0100
        /*063e*/ 	.byte	0x06
	.zero		1


	//   ....[85]....
        /*0640*/ 	.word	0x00000fc0
        /*0644*/ 	.word	0x000000ff
        /*0648*/ 	.word	0x000002b0
        /*064c*/ 	.short	0x0100
        /*064e*/ 	.byte	0x06
	.zero		1


	//   ....[86]....
        /*0650*/ 	.word	0x00000fd0
        /*0654*/ 	.word	0x000000ff
        /*0658*/ 	.word	0x00000298
        /*065c*/ 	.short	0x0100
        /*065e*/ 	.byte	0x06
	.zero		1


	//   ....[87]....
        /*0660*/ 	.word	0x00000fe0
        /*0664*/ 	.word	0x000000ff
        /*0668*/ 	.word	0x000002b8
        /*066c*/ 	.short	0x0100
        /*066e*/ 	.byte	0x06
	.zero		1


	//   ....[88]....
        /*0670*/ 	.word	0x000010d0
        /*0674*/ 	.word	0x000000ff
        /*0678*/ 	.word	0x000002c0
        /*067c*/ 	.short	0x0100
        /*067e*/ 	.byte	0x05
	.zero		1


	//   ....[89]....
        /*0680*/ 	.word	0x000010e0
        /*0684*/ 	.word	0x000000ff
        /*0688*/ 	.word	0x000002d0
        /*068c*/ 	.short	0x0100
        /*068e*/ 	.byte	0x05
	.zero		1


	//   ....[90]....
        /*0690*/ 	.word	0x000010f0
        /*0694*/ 	.word	0x000000ff
        /*0698*/ 	.word	0x000002c8
        /*069c*/ 	.short	0x0100
        /*069e*/ 	.byte	0x05
	.zero		1


	//   ....[91]....
        /*06a0*/ 	.word	0x00001100
        /*06a4*/ 	.word	0x000000ff
        /*06a8*/ 	.word	0x000002d8
        /*06ac*/ 	.short	0x0100
        /*06ae*/ 	.byte	0x05
	.zero		1


	//   ....[92]....
        /*06b0*/ 	.word	0x00001200
        /*06b4*/ 	.word	0x000000ff
        /*06b8*/ 	.word	0x000002e0
        /*06bc*/ 	.short	0x0100
        /*06be*/ 	.byte	0x04
	.zero		1


	//   ....[93]....
        /*06c0*/ 	.word	0x00001db0
        /*06c4*/ 	.word	0x00000000
        /*06c8*/ 	.word	0x000002d0
        /*06cc*/ 	.short	0x010a
        /*06ce*/ 	.byte	0xff
	.zero		1


	//   ....[94]....
        /*06d0*/ 	.word	0x00001de0
        /*06d4*/ 	.word	0x00000000
        /*06d8*/ 	.word	0x000002c0
        /*06dc*/ 	.short	0x0101
        /*06de*/ 	.byte	0xff
	.zero		1


	//   ....[95]....
        /*06e0*/ 	.word	0x00001ec0
        /*06e4*/ 	.word	0x000000ff
        /*06e8*/ 	.word	0x00000120
        /*06ec*/ 	.short	0x010a
        /*06ee*/ 	.byte	0x04
	.zero		1


	//   ....[96]....
        /*06f0*/ 	.word	0x00001f70
        /*06f4*/ 	.word	0x000000ff
        /*06f8*/ 	.word	0x00000120
        /*06fc*/ 	.short	0x010a
        /*06fe*/ 	.byte	0x21
	.zero		1


	//   ....[97]....
        /*0700*/ 	.word	0x00002130
        /*0704*/ 	.word	0x000000ff
        /*0708*/ 	.word	0x00000120
        /*070c*/ 	.short	0x010a
        /*070e*/ 	.byte	0x04
	.zero		1


	//   ....[98]....
        /*0710*/ 	.word	0x00002230
        /*0714*/ 	.word	0x000000ff
        /*0718*/ 	.word	0x00000258
        /*071c*/ 	.short	0x0101
        /*071e*/ 	.byte	0x1a
	.zero		1


	//   ....[99]....
        /*0720*/ 	.word	0x00002250
        /*0724*/ 	.word	0x000000ff
        /*0728*/ 	.word	0x00000120
        /*072c*/ 	.short	0x010a
        /*072e*/ 	.byte	0x05
	.zero		1


	//   ....[100]....
        /*0730*/ 	.word	0x000022d0
        /*0734*/ 	.word	0x000000ff
        /*0738*/ 	.word	0x00000120
        /*073c*/ 	.short	0x010a
        /*073e*/ 	.byte	0x11
	.zero		1


	//   ....[101]....
        /*0740*/ 	.word	0x00002460
        /*0744*/ 	.word	0x000000ff
        /*0748*/ 	.word	0x00000120
        /*074c*/ 	.short	0x010a
        /*074e*/ 	.byte	0x06
	.zero		1


	//   ....[102]....
        /*0750*/ 	.word	0x000025c0
        /*0754*/ 	.word	0x00000003
        /*0758*/ 	.word	0x00000260
        /*075c*/ 	.short	0x010a
        /*075e*/ 	.byte	0xff
	.zero		1


	//   ....[103]....
        /*0760*/ 	.word	0x00002710
        /*0764*/ 	.word	0x00000000
        /*0768*/ 	.word	0x00000000
        /*076c*/ 	.short	0x0101
        /*076e*/ 	.byte	0xff
	.zero		1


	//   ....[104]....
        /*0770*/ 	.word	0x00002c30
        /*0774*/ 	.word	0x000000ff
        /*0778*/ 	.word	0x00000000
        /*077c*/ 	.short	0x010a
        /*077e*/ 	.byte	0x04
	.zero		1


	//   ....[105]....
        /*0780*/ 	.word	0x00002cc0
        /*0784*/ 	.word	0x000000ff
        /*0788*/ 	.word	0x00000000
        /*078c*/ 	.short	0x010a
        /*078e*/ 	.byte	0x04
	.zero		1


	//   ....[106]....
        /*0790*/ 	.word	0x00002d50
        /*0794*/ 	.word	0x000000ff
        /*0798*/ 	.word	0x00000000
        /*079c*/ 	.short	0x010a
        /*079e*/ 	.byte	0x04
	.zero		1


	//   ....[107]....
        /*07a0*/ 	.word	0x00002de0
        /*07a4*/ 	.word	0x000000ff
        /*07a8*/ 	.word	0x00000000
        /*07ac*/ 	.short	0x010a
        /*07ae*/ 	.byte	0x04
	.zero		1


	//   ....[108]....
        /*07b0*/ 	.word	0x00002e70
        /*07b4*/ 	.word	0x000000ff
        /*07b8*/ 	.word	0x00000000
        /*07bc*/ 	.short	0x010a
        /*07be*/ 	.byte	0x04
	.zero		1


	//   ....[109]....
        /*07c0*/ 	.word	0x00002f00
        /*07c4*/ 	.word	0x000000ff
        /*07c8*/ 	.word	0x00000000
        /*07cc*/ 	.short	0x010a
        /*07ce*/ 	.byte	0x04
	.zero		1


	//   ....[110]....
        /*07d0*/ 	.word	0x00002f90
        /*07d4*/ 	.word	0x000000ff
        /*07d8*/ 	.word	0x00000000
        /*07dc*/ 	.short	0x010a
        /*07de*/ 	.byte	0x04
	.zero		1


	//   ....[111]....
        /*07e0*/ 	.word	0x00003020
        /*07e4*/ 	.word	0x000000ff
        /*07e8*/ 	.word	0x00000000
        /*07ec*/ 	.short	0x010a
        /*07ee*/ 	.byte	0x04
	.zero		1


	//   ....[112]....
        /*07f0*/ 	.word	0x000030b0
        /*07f4*/ 	.word	0x000000ff
        /*07f8*/ 	.word	0x00000000
        /*07fc*/ 	.short	0x010a
        /*07fe*/ 	.byte	0x04
	.zero		1


	//   ....[113]....
        /*0800*/ 	.word	0x00003140
        /*0804*/ 	.word	0x000000ff
        /*0808*/ 	.word	0x00000000
        /*080c*/ 	.short	0x010a
        /*080e*/ 	.byte	0x04
	.zero		1


	//   ....[114]....
        /*0810*/ 	.word	0x000031d0
        /*0814*/ 	.word	0x000000ff
        /*0818*/ 	.word	0x00000000
        /*081c*/ 	.short	0x010a
        /*081e*/ 	.byte	0x04
	.zero		1


	//   ....[115]....
        /*0820*/ 	.word	0x00003260
        /*0824*/ 	.word	0x000000ff
        /*0828*/ 	.word	0x00000000
        /*082c*/ 	.short	0x010a
        /*082e*/ 	.byte	0x04
	.zero		1


	//   ....[116]....
        /*0830*/ 	.word	0x000032f0
        /*0834*/ 	.word	0x000000ff
        /*0838*/ 	.word	0x00000000
        /*083c*/ 	.short	0x010a
        /*083e*/ 	.byte	0x04
	.zero		1


	//   ....[117]....
        /*0840*/ 	.word	0x00003380
        /*0844*/ 	.word	0x000000ff
        /*0848*/ 	.word	0x00000000
        /*084c*/ 	.short	0x010a
        /*084e*/ 	.byte	0x04
	.zero		1


	//   ....[118]....
        /*0850*/ 	.word	0x00003410
        /*0854*/ 	.word	0x000000ff
        /*0858*/ 	.word	0x00000000
        /*085c*/ 	.short	0x010a
        /*085e*/ 	.byte	0x04
	.zero		1


	//   ....[119]....
        /*0860*/ 	.word	0x000034a0
        /*0864*/ 	.word	0x000000ff
        /*0868*/ 	.word	0x00000000
        /*086c*/ 	.short	0x010a
        /*086e*/ 	.byte	0x04
	.zero		1


	//   ....[120]....
        /*0870*/ 	.word	0x00003530
        /*0874*/ 	.word	0x000000ff
        /*0878*/ 	.word	0x00000000
        /*087c*/ 	.short	0x010a
        /*087e*/ 	.byte	0x04
	.zero		1


	//   ....[121]....
        /*0880*/ 	.word	0x000035c0
        /*0884*/ 	.word	0x000000ff
        /*0888*/ 	.word	0x00000000
        /*088c*/ 	.short	0x010a
        /*088e*/ 	.byte	0x04
	.zero		1


	//   ....[122]....
        /*0890*/ 	.word	0x00003650
        /*0894*/ 	.word	0x000000ff
        /*0898*/ 	.word	0x00000000
        /*089c*/ 	.short	0x010a
        /*089e*/ 	.byte	0x04
	.zero		1


	//   ....[123]....
        /*08a0*/ 	.word	0x000036e0
        /*08a4*/ 	.word	0x000000ff
        /*08a8*/ 	.word	0x00000000
        /*08ac*/ 	.short	0x010a
        /*08ae*/ 	.byte	0x04
	.zero		1


	//   ....[124]....
        /*08b0*/ 	.word	0x00003770
        /*08b4*/ 	.word	0x000000ff
        /*08b8*/ 	.word	0x00000000
        /*08bc*/ 	.short	0x010a
        /*08be*/ 	.byte	0x04
	.zero		1


	//   ....[125]....
        /*08c0*/ 	.word	0x00003800
        /*08c4*/ 	.word	0x000000ff
        /*08c8*/ 	.word	0x00000000
        /*08cc*/ 	.short	0x010a
        /*08ce*/ 	.byte	0x04
	.zero		1


	//   ....[126]....
        /*08d0*/ 	.word	0x00003890
        /*08d4*/ 	.word	0x000000ff
        /*08d8*/ 	.word	0x00000000
        /*08dc*/ 	.short	0x010a
        /*08de*/ 	.byte	0x04
	.zero		1


	//   ....[127]....
        /*08e0*/ 	.word	0x00003920
        /*08e4*/ 	.word	0x000000ff
        /*08e8*/ 	.word	0x00000000
        /*08ec*/ 	.short	0x010a
        /*08ee*/ 	.byte	0x04
	.zero		1


	//   ....[128]....
        /*08f0*/ 	.word	0x000039b0
        /*08f4*/ 	.word	0x000000ff
        /*08f8*/ 	.word	0x00000000
        /*08fc*/ 	.short	0x010a
        /*08fe*/ 	.byte	0x04
	.zero		1


	//   ....[129]....
        /*0900*/ 	.word	0x00003a40
        /*0904*/ 	.word	0x000000ff
        /*0908*/ 	.word	0x00000000
        /*090c*/ 	.short	0x010a
        /*090e*/ 	.byte	0x04
	.zero		1


	//   ....[130]....
        /*0910*/ 	.word	0x00003ad0
        /*0914*/ 	.word	0x000000ff
        /*0918*/ 	.word	0x00000000
        /*091c*/ 	.short	0x010a
        /*091e*/ 	.byte	0x04
	.zero		1


	//   ....[131]....
        /*0920*/ 	.word	0x00003b60
        /*0924*/ 	.word	0x000000ff
        /*0928*/ 	.word	0x00000000
        /*092c*/ 	.short	0x010a
        /*092e*/ 	.byte	0x04
	.zero		1


	//   ....[132]....
        /*0930*/ 	.word	0x00003bf0
        /*0934*/ 	.word	0x000000ff
        /*0938*/ 	.word	0x00000000
        /*093c*/ 	.short	0x010a
        /*093e*/ 	.byte	0x04
	.zero		1


	//   ....[133]....
        /*0940*/ 	.word	0x00003c80
        /*0944*/ 	.word	0x000000ff
        /*0948*/ 	.word	0x00000000
        /*094c*/ 	.short	0x010a
        /*094e*/ 	.byte	0x04
	.zero		1


	//   ....[134]....
        /*0950*/ 	.word	0x00003d10
        /*0954*/ 	.word	0x000000ff
        /*0958*/ 	.word	0x00000000
        /*095c*/ 	.short	0x010a
        /*095e*/ 	.byte	0x04
	.zero		1


	//   ....[135]....
        /*0960*/ 	.word	0x00003da0
        /*0964*/ 	.word	0x000000ff
        /*0968*/ 	.word	0x00000000
        /*096c*/ 	.short	0x010a
        /*096e*/ 	.byte	0x04
	.zero		1


	//   ....[136]....
        /*0970*/ 	.word	0x00003e30
        /*0974*/ 	.word	0x000000ff
        /*0978*/ 	.word	0x00000000
        /*097c*/ 	.short	0x010a
        /*097e*/ 	.byte	0x04
	.zero		1


	//   ....[137]....
        /*0980*/ 	.word	0x00003ec0
        /*0984*/ 	.word	0x000000ff
        /*0988*/ 	.word	0x00000000
        /*098c*/ 	.short	0x010a
        /*098e*/ 	.byte	0x04
	.zero		1


	//   ....[138]....
        /*0990*/ 	.word	0x00003f50
        /*0994*/ 	.word	0x000000ff
        /*0998*/ 	.word	0x00000000
        /*099c*/ 	.short	0x010a
        /*099e*/ 	.byte	0x04
	.zero		1


	//   ....[139]....
        /*09a0*/ 	.word	0x00003ff0
        /*09a4*/ 	.word	0x00000000
        /*09a8*/ 	.word	0x00000000
        /*09ac*/ 	.short	0x010a
        /*09ae*/ 	.byte	0xff
	.zero		1


	//   ....[140]....
        /*09b0*/ 	.word	0x00004110
        /*09b4*/ 	.word	0x00000002
        /*09b8*/ 	.word	0x000002c0
        /*09bc*/ 	.short	0x010a
        /*09be*/ 	.byte	0xff
	.zero		1


	//   ....[141]....
        /*09c0*/ 	.word	0x00004180
        /*09c4*/ 	.word	0x00000002
        /*09c8*/ 	.word	0x00000000
        /*09cc*/ 	.short	0x0101
        /*09ce*/ 	.byte	0xff
	.zero		1


	//   ....[142]....
        /*09d0*/ 	.word	0x000041a0
        /*09d4*/ 	.word	0x000000ff
        /*09d8*/ 	.word	0x00000270
        /*09dc*/ 	.short	0x010a
        /*09de*/ 	.byte	0x05
	.zero		1


	//   ....[143]....
        /*09e0*/ 	.word	0x000042c0
        /*09e4*/ 	.word	0x00000002
        /*09e8*/ 	.word	0x00000260
        /*09ec*/ 	.short	0x010a
        /*09ee*/ 	.byte	0xff
	.zero		1


	//   ....[144]....
        /*09f0*/ 	.word	0x000043c0
        /*09f4*/ 	.word	0x00000002
        /*09f8*/ 	.word	0x00000000
        /*09fc*/ 	.short	0x0101
        /*09fe*/ 	.byte	0xff
	.zero		1


	//   ....[145]....
        /*0a00*/ 	.word	0x00004450
        /*0a04*/ 	.word	0x000000ff
        /*0a08*/ 	.word	0x00000270
        /*0a0c*/ 	.short	0x0106
        /*0a0e*/ 	.byte	0x05
	.zero		1


	//   ....[146]....
        /*0a10*/ 	.word	0x00004470
        /*0a14*/ 	.word	0x000000ff
        /*0a18*/ 	.word	0x00000270
        /*0a1c*/ 	.short	0x010a
        /*0a1e*/ 	.byte	0x05
	.zero		1


	//   ....[147]....
        /*0a20*/ 	.word	0x00004500
        /*0a24*/ 	.word	0x000000ff
        /*0a28*/ 	.word	0x00000270
        /*0a2c*/ 	.short	0x0106
        /*0a2e*/ 	.byte	0x04
	.zero		1


	//   ....[148]....
        /*0a30*/ 	.word	0x00004540
        /*0a34*/ 	.word	0x00000000
        /*0a38*/ 	.word	0x00000270
        /*0a3c*/ 	.short	0x010a
        /*0a3e*/ 	.byte	0xff
	.zero		1


	//   ....[149]....
        /*0a40*/ 	.word	0x00004780
        /*0a44*/ 	.word	0x000000ff
        /*0a48*/ 	.word	0x00000008
        /*0a4c*/ 	.short	0x010a
        /*0a4e*/ 	.byte	0x04
	.zero		1


	//   ....[150]....
        /*0a50*/ 	.word	0x000047a0
        /*0a54*/ 	.word	0x000000ff
        /*0a58*/ 	.word	0x00000008
        /*0a5c*/ 	.short	0x010a
        /*0a5e*/ 	.byte	0x04
	.zero		1


	//   ....[151]....
        /*0a60*/ 	.word	0x00004930
        /*0a64*/ 	.word	0x000000ff
        /*0a68*/ 	.word	0x00000008
        /*0a6c*/ 	.short	0x010a
        /*0a6e*/ 	.byte	0x04
	.zero		1


	//   ....[152]....
        /*0a70*/ 	.word	0x00004950
        /*0a74*/ 	.word	0x000000ff
        /*0a78*/ 	.word	0x00000008
        /*0a7c*/ 	.short	0x010a
        /*0a7e*/ 	.byte	0x04
	.zero		1


	//   ....[153]....
        /*0a80*/ 	.word	0x00004a10
        /*0a84*/ 	.word	0x000000ff
        /*0a88*/ 	.word	0x00000000
        /*0a8c*/ 	.short	0x0101
        /*0a8e*/ 	.byte	0x05
	.zero		1


	//   ....[154]....
        /*0a90*/ 	.word	0x00004d10
        /*0a94*/ 	.word	0x00000000
        /*0a98*/ 	.word	0x00000260
        /*0a9c*/ 	.short	0x010a
        /*0a9e*/ 	.byte	0xff
	.zero		1


	//   ....[155]....
        /*0aa0*/ 	.word	0x00004dd0
        /*0aa4*/ 	.word	0x00000000
        /*0aa8*/ 	.word	0x00000000
        /*0aac*/ 	.short	0x0101
        /*0aae*/ 	.byte	0xff
	.zero		1


	//   ....[156]....
        /*0ab0*/ 	.word	0x00004e80
        /*0ab4*/ 	.word	0x000000ff
        /*0ab8*/ 	.word	0x00000000
        /*0abc*/ 	.short	0x010a
        /*0abe*/ 	.byte	0x04
	.zero		1


	//   ....[157]....
        /*0ac0*/ 	.word	0x00004e90
        /*0ac4*/ 	.word	0x000000ff
        /*0ac8*/ 	.word	0x000002a0
        /*0acc*/ 	.short	0x010a
        /*0ace*/ 	.byte	0x08
	.zero		1


	//   ....[158]....
        /*0ad0*/ 	.word	0x00004f40
        /*0ad4*/ 	.word	0x000000ff
        /*0ad8*/ 	.word	0x00000000
        /*0adc*/ 	.short	0x010a
        /*0ade*/ 	.byte	0x07
	.zero		1


	//   ....[159]....
        /*0ae0*/ 	.word	0x00005080
        /*0ae4*/ 	.word	0x000000ff
        /*0ae8*/ 	.word	0x00000000
        /*0aec*/ 	.short	0x010a
        /*0aee*/ 	.byte	0x04
	.zero		1


	//   ....[160]....
        /*0af0*/ 	.word	0x000052e0
        /*0af4*/ 	.word	0x000000ff
        /*0af8*/ 	.word	0x00000000
        /*0afc*/ 	.short	0x010a
        /*0afe*/ 	.byte	0x07
	.zero		1


	//   ....[161]....
        /*0b00*/ 	.word	0x00005370
        /*0b04*/ 	.word	0x000000ff
        /*0b08*/ 	.word	0x00000000
        /*0b0c*/ 	.short	0x010a
        /*0b0e*/ 	.byte	0x07
	.zero		1


	//   ....[162]....
        /*0b10*/ 	.word	0x00005400
        /*0b14*/ 	.word	0x000000ff
        /*0b18*/ 	.word	0x00000000
        /*0b1c*/ 	.short	0x010a
        /*0b1e*/ 	.byte	0x07
	.zero		1


	//   ....[163]....
        /*0b20*/ 	.word	0x000054a0
        /*0b24*/ 	.word	0x00000000
        /*0b28*/ 	.word	0x00000000
        /*0b2c*/ 	.short	0x010a
        /*0b2e*/ 	.byte	0xff
	.zero		1


	//   ....[164]....
        /*0b30*/ 	.word	0x000054e0
        /*0b34*/ 	.word	0x00000000
        /*0b38*/ 	.word	0x00000000
        /*0b3c*/ 	.short	0x010a
        /*0b3e*/ 	.byte	0xff
	.zero		1


	//   ....[165]....
        /*0b40*/ 	.word	0x00005550
        /*0b44*/ 	.word	0x000000ff
        /*0b48*/ 	.word	0x00000000
        /*0b4c*/ 	.short	0x0101
        /*0b4e*/ 	.byte	0x05
	.zero		1


	//   ....[166]....
        /*0b50*/ 	.word	0x00005590
        /*0b54*/ 	.word	0x000000ff
        /*0b58*/ 	.word	0x000002e0
        /*0b5c*/ 	.short	0x010a
        /*0b5e*/ 	.byte	0x06
	.zero		1


	//   ....[167]....
        /*0b60*/ 	.word	0x000055f0
        /*0b64*/ 	.word	0x000000ff
        /*0b68*/ 	.word	0x00000000
        /*0b6c*/ 	.short	0x0101
        /*0b6e*/ 	.byte	0x05
	.zero		1


	//   ....[168]....
        /*0b70*/ 	.word	0x00005a40
        /*0b74*/ 	.word	0x00000007
        /*0b78*/ 	.word	0x00000260
        /*0b7c*/ 	.short	0x010a
        /*0b7e*/ 	.byte	0xff
	.zero		1


	//   ....[169]....
        /*0b80*/ 	.word	0x00005bb0
        /*0b84*/ 	.word	0x00000000
        /*0b88*/ 	.word	0x00000000
        /*0b8c*/ 	.short	0x0101
        /*0b8e*/ 	.byte	0xff
	.zero		1


	//   ....[170]....
        /*0b90*/ 	.word	0x00005fc0
        /*0b94*/ 	.word	0x000000ff
        /*0b98*/ 	.word	0x00000258
        /*0b9c*/ 	.short	0x010a
        /*0b9e*/ 	.byte	0x13
	.zero		1


	//   ....[171]....
        /*0ba0*/ 	.word	0x00006130
        /*0ba4*/ 	.word	0x000000ff
        /*0ba8*/ 	.word	0x00000248
        /*0bac*/ 	.short	0x010a
        /*0bae*/ 	.byte	0x13
	.zero		1


	//   ....[172]....
        /*0bb0*/ 	.word	0x00006340
        /*0bb4*/ 	.word	0x000000ff
        /*0bb8*/ 	.word	0x00000240
        /*0bbc*/ 	.short	0x010b
        /*0bbe*/ 	.byte	0x13
	.zero		1


	//   ....[173]....
        /*0bc0*/ 	.word	0x00006350
        /*0bc4*/ 	.word	0x000000ff
        /*0bc8*/ 	.word	0x00000000
        /*0bcc*/ 	.short	0x0101
        /*0bce*/ 	.byte	0x36
	.zero		1


	//   ....[174]....
        /*0bd0*/ 	.word	0x00006390
        /*0bd4*/ 	.word	0x00000000
        /*0bd8*/ 	.word	0x00000248
        /*0bdc*/ 	.short	0x010a
        /*0bde*/ 	.byte	0xff
	.zero		1


	//   ....[175]....
        /*0be0*/ 	.word	0x000066d0
        /*0be4*/ 	.word	0x00000003
        /*0be8*/ 	.word	0x00000260
        /*0bec*/ 	.short	0x010a
        /*0bee*/ 	.byte	0xff
	.zero		1


	//   ....[176]....
        /*0bf0*/ 	.word	0x00006850
        /*0bf4*/ 	.word	0x00000000
        /*0bf8*/ 	.word	0x00000000
        /*0bfc*/ 	.short	0x0101
        /*0bfe*/ 	.byte	0xff
	.zero		1


	//   ....[177]....
        /*0c00*/ 	.word	0x00007210
        /*0c04*/ 	.word	0x000000ff
        /*0c08*/ 	.word	0x00000240
        /*0c0c*/ 	.short	0x010a
        /*0c0e*/ 	.byte	0x39
	.zero		1


	//   ....[178]....
        /*0c10*/ 	.word	0x00007220
        /*0c14*/ 	.word	0x00000053
        /*0c18*/ 	.word	0x00000280
        /*0c1c*/ 	.short	0x010a
        /*0c1e*/ 	.byte	0xff
	.zero		1


	//   ....[179]....
        /*0c20*/ 	.word	0x00007370
        /*0c24*/ 	.word	0x000000ff
        /*0c28*/ 	.word	0x00000240
        /*0c2c*/ 	.short	0x010a
        /*0c2e*/ 	.byte	0x39
	.zero		1


	//   ....[180]....
        /*0c30*/ 	.word	0x00007450
        /*0c34*/ 	.word	0x000000ff
        /*0c38*/ 	.word	0x00000000
        /*0c3c*/ 	.short	0x0101
        /*0c3e*/ 	.byte	0x04
	.zero		1


	//   ....[181]....
        /*0c40*/ 	.word	0x000074b0
        /*0c44*/ 	.word	0x00000053
        /*0c48*/ 	.word	0x00000280
        /*0c4c*/ 	.short	0x010a
        /*0c4e*/ 	.byte	0xff
	.zero		1


	//   ....[182]....
        /*0c50*/ 	.word	0x00007710
        /*0c54*/ 	.word	0x00000053
        /*0c58*/ 	.word	0x00000000
        /*0c5c*/ 	.short	0x0101
        /*0c5e*/ 	.byte	0xff
	.zero		1


	//   ....[183]....
        /*0c60*/ 	.word	0x00008150
        /*0c64*/ 	.word	0x00000000
        /*0c68*/ 	.word	0x000002d0
        /*0c6c*/ 	.short	0x010a
        /*0c6e*/ 	.byte	0xff
	.zero		1


	//   ....[184]....
        /*0c70*/ 	.word	0x000081b0
        /*0c74*/ 	.word	0x00000000
        /*0c78*/ 	.word	0x00000120
        /*0c7c*/ 	.short	0x010a
        /*0c7e*/ 	.byte	0xff
	.zero		1


	//   ....[185]....
        /*0c80*/ 	.word	0x00008210
        /*0c84*/ 	.word	0x00000000
        /*0c88*/ 	.word	0x00000120
        /*0c8c*/ 	.short	0x010a
        /*0c8e*/ 	.byte	0xff
	.zero		1


	//   ....[186]....
        /*0c90*/ 	.word	0x00008260
        /*0c94*/ 	.word	0x00000003
        /*0c98*/ 	.word	0x00000260
        /*0c9c*/ 	.short	0x010a
        /*0c9e*/ 	.byte	0xff
	.zero		1


	//   ....[187]....
        /*0ca0*/ 	.word	0x000082c0
        /*0ca4*/ 	.word	0x00000000
        /*0ca8*/ 	.word	0x00000000
        /*0cac*/ 	.short	0x010a
        /*0cae*/ 	.byte	0xff
	.zero		1


	//   ....[188]....
        /*0cb0*/ 	.word	0x00008320
        /*0cb4*/ 	.word	0x00000000
        /*0cb8*/ 	.word	0x00000000
        /*0cbc*/ 	.short	0x010a
        /*0cbe*/ 	.byte	0xff
	.zero		1


	//   ....[189]....
        /*0cc0*/ 	.word	0x00008380
        /*0cc4*/ 	.word	0x00000000
        /*0cc8*/ 	.word	0x00000000
        /*0ccc*/ 	.short	0x010a
        /*0cce*/ 	.byte	0xff
	.zero		1


	//   ....[190]....
        /*0cd0*/ 	.word	0x000083e0
        /*0cd4*/ 	.word	0x00000000
        /*0cd8*/ 	.word	0x00000000
        /*0cdc*/ 	.short	0x010a
        /*0cde*/ 	.byte	0xff
	.zero		1


	//   ....[191]....
        /*0ce0*/ 	.word	0x00008440
        /*0ce4*/ 	.word	0x00000000
        /*0ce8*/ 	.word	0x00000000
        /*0cec*/ 	.short	0x010a
        /*0cee*/ 	.byte	0xff
	.zero		1


	//   ....[192]....
        /*0cf0*/ 	.word	0x000084a0
        /*0cf4*/ 	.word	0x00000000
        /*0cf8*/ 	.word	0x00000000
        /*0cfc*/ 	.short	0x010a
        /*0cfe*/ 	.byte	0xff
	.zero		1


	//   ....[193]....
        /*0d00*/ 	.word	0x00008500
        /*0d04*/ 	.word	0x00000000
        /*0d08*/ 	.word	0x00000000
        /*0d0c*/ 	.short	0x010a
        /*0d0e*/ 	.byte	0xff
	.zero		1


	//   ....[194]....
        /*0d10*/ 	.word	0x00008560
        /*0d14*/ 	.word	0x00000000
        /*0d18*/ 	.word	0x00000000
        /*0d1c*/ 	.short	0x010a
        /*0d1e*/ 	.byte	0xff
	.zero		1


	//   ....[195]....
        /*0d20*/ 	.word	0x000085c0
        /*0d24*/ 	.word	0x00000000
        /*0d28*/ 	.word	0x00000000
        /*0d2c*/ 	.short	0x010a
        /*0d2e*/ 	.byte	0xff
	.zero		1


	//   ....[196]....
        /*0d30*/ 	.word	0x00008620
        /*0d34*/ 	.word	0x00000000
        /*0d38*/ 	.word	0x00000000
        /*0d3c*/ 	.short	0x010a
        /*0d3e*/ 	.byte	0xff
	.zero		1


	//   ....[197]....
        /*0d40*/ 	.word	0x00008680
        /*0d44*/ 	.word	0x00000000
        /*0d48*/ 	.word	0x00000000
        /*0d4c*/ 	.short	0x010a
        /*0d4e*/ 	.byte	0xff
	.zero		1


	//   ....[198]....
        /*0d50*/ 	.word	0x000086e0
        /*0d54*/ 	.word	0x00000000
        /*0d58*/ 	.word	0x00000000
        /*0d5c*/ 	.short	0x010a
        /*0d5e*/ 	.byte	0xff
	.zero		1


	//   ....[199]....
        /*0d60*/ 	.word	0x00008740
        /*0d64*/ 	.word	0x00000000
        /*0d68*/ 	.word	0x00000000
        /*0d6c*/ 	.short	0x010a
        /*0d6e*/ 	.byte	0xff
	.zero		1


	//   ....[200]....
        /*0d70*/ 	.word	0x000087a0
        /*0d74*/ 	.word	0x00000000
        /*0d78*/ 	.word	0x00000000
        /*0d7c*/ 	.short	0x010a
        /*0d7e*/ 	.byte	0xff
	.zero		1


	//   ....[201]....
        /*0d80*/ 	.word	0x00008800
        /*0d84*/ 	.word	0x00000000
        /*0d88*/ 	.word	0x00000000
        /*0d8c*/ 	.short	0x010a
        /*0d8e*/ 	.byte	0xff
	.zero		1


	//   ....[202]....
        /*0d90*/ 	.word	0x00008860
        /*0d94*/ 	.word	0x00000000
        /*0d98*/ 	.word	0x00000000
        /*0d9c*/ 	.short	0x010a
        /*0d9e*/ 	.byte	0xff
	.zero		1


	//   ....[203]....
        /*0da0*/ 	.word	0x000088c0
        /*0da4*/ 	.word	0x00000000
        /*0da8*/ 	.word	0x00000000
        /*0dac*/ 	.short	0x010a
        /*0dae*/ 	.byte	0xff
	.zero		1


	//   ....[204]....
        /*0db0*/ 	.word	0x00008920
        /*0db4*/ 	.word	0x00000000
        /*0db8*/ 	.word	0x00000000
        /*0dbc*/ 	.short	0x010a
        /*0dbe*/ 	.byte	0xff
	.zero		1


	//   ....[205]....
        /*0dc0*/ 	.word	0x00008980
        /*0dc4*/ 	.word	0x00000000
        /*0dc8*/ 	.word	0x00000000
        /*0dcc*/ 	.short	0x010a
        /*0dce*/ 	.byte	0xff
	.zero		1


	//   ....[206]....
        /*0dd0*/ 	.word	0x000089e0
        /*0dd4*/ 	.word	0x00000000
        /*0dd8*/ 	.word	0x00000000
        /*0ddc*/ 	.short	0x010a
        /*0dde*/ 	.byte	0xff
	.zero		1


	//   ....[207]....
        /*0de0*/ 	.word	0x00008a40
        /*0de4*/ 	.word	0x00000000
        /*0de8*/ 	.word	0x00000000
        /*0dec*/ 	.short	0x010a
        /*0dee*/ 	.byte	0xff
	.zero		1


	//   ....[208]....
        /*0df0*/ 	.word	0x00008aa0
        /*0df4*/ 	.word	0x00000000
        /*0df8*/ 	.word	0x00000000
        /*0dfc*/ 	.short	0x010a
        /*0dfe*/ 	.byte	0xff
	.zero		1


	//   ....[209]....
        /*0e00*/ 	.word	0x00008b00
        /*0e04*/ 	.word	0x00000000
        /*0e08*/ 	.word	0x00000000
        /*0e0c*/ 	.short	0x010a
        /*0e0e*/ 	.byte	0xff
	.zero		1


	//   ....[210]....
        /*0e10*/ 	.word	0x00008b60
        /*0e14*/ 	.word	0x00000000
        /*0e18*/ 	.word	0x00000000
        /*0e1c*/ 	.short	0x010a
        /*0e1e*/ 	.byte	0xff
	.zero		1


	//   ....[211]....
        /*0e20*/ 	.word	0x00008bc0
        /*0e24*/ 	.word	0x00000000
        /*0e28*/ 	.word	0x00000000
        /*0e2c*/ 	.short	0x010a
        /*0e2e*/ 	.byte	0xff
	.zero		1


	//   ....[212]....
        /*0e30*/ 	.word	0x00008c20
        /*0e34*/ 	.word	0x00000000
        /*0e38*/ 	.word	0x00000000
        /*0e3c*/ 	.short	0x010a
        /*0e3e*/ 	.byte	0xff
	.zero		1


	//   ....[213]....
        /*0e40*/ 	.word	0x00008c80
        /*0e44*/ 	.word	0x00000000
        /*0e48*/ 	.word	0x00000000
        /*0e4c*/ 	.short	0x010a
        /*0e4e*/ 	.byte	0xff
	.zero		1


	//   ....[214]....
        /*0e50*/ 	.word	0x00008ce0
        /*0e54*/ 	.word	0x00000000
        /*0e58*/ 	.word	0x00000000
        /*0e5c*/ 	.short	0x010a
        /*0e5e*/ 	.byte	0xff
	.zero		1


	//   ....[215]....
        /*0e60*/ 	.word	0x00008d40
        /*0e64*/ 	.word	0x00000000
        /*0e68*/ 	.word	0x00000000
        /*0e6c*/ 	.short	0x010a
        /*0e6e*/ 	.byte	0xff
	.zero		1


	//   ....[216]....
        /*0e70*/ 	.word	0x00008da0
        /*0e74*/ 	.word	0x00000000
        /*0e78*/ 	.word	0x00000000
        /*0e7c*/ 	.short	0x010a
        /*0e7e*/ 	.byte	0xff
	.zero		1


	//   ....[217]....
        /*0e80*/ 	.word	0x00008e00
        /*0e84*/ 	.word	0x00000000
        /*0e88*/ 	.word	0x00000000
        /*0e8c*/ 	.short	0x010a
        /*0e8e*/ 	.byte	0xff
	.zero		1


	//   ....[218]....
        /*0e90*/ 	.word	0x00008e60
        /*0e94*/ 	.word	0x00000000
        /*0e98*/ 	.word	0x00000000
        /*0e9c*/ 	.short	0x010a
        /*0e9e*/ 	.byte	0xff
	.zero		1


	//   ....[219]....
        /*0ea0*/ 	.word	0x00008ec0
        /*0ea4*/ 	.word	0x00000000
        /*0ea8*/ 	.word	0x00000000
        /*0eac*/ 	.short	0x010a
        /*0eae*/ 	.byte	0xff
	.zero		1


	//   ....[220]....
        /*0eb0*/ 	.word	0x00008f20
        /*0eb4*/ 	.word	0x00000000
        /*0eb8*/ 	.word	0x00000000
        /*0ebc*/ 	.short	0x010a
        /*0ebe*/ 	.byte	0xff
	.zero		1


	//   ....[221]....
        /*0ec0*/ 	.word	0x00008f80
        /*0ec4*/ 	.word	0x00000000
        /*0ec8*/ 	.word	0x00000000
        /*0ecc*/ 	.short	0x010a
        /*0ece*/ 	.byte	0xff
	.zero		1


	//   ....[222]....
        /*0ed0*/ 	.word	0x00008fd0
        /*0ed4*/ 	.word	0x00000002
        /*0ed8*/ 	.word	0x000002c0
        /*0edc*/ 	.short	0x010a
        /*0ede*/ 	.byte	0xff
	.zero		1


	//   ....[223]....
        /*0ee0*/ 	.word	0x00009030
        /*0ee4*/ 	.word	0x00000002
        /*0ee8*/ 	.word	0x00000270
        /*0eec*/ 	.short	0x010a
        /*0eee*/ 	.byte	0xff
	.zero		1


	//   ....[224]....
        /*0ef0*/ 	.word	0x00009080
        /*0ef4*/ 	.word	0x00000002
        /*0ef8*/ 	.word	0x00000260
        /*0efc*/ 	.short	0x010a
        /*0efe*/ 	.byte	0xff
	.zero		1


	//   ....[225]....
        /*0f00*/ 	.word	0x000090e0
        /*0f04*/ 	.word	0x00000000
        /*0f08*/ 	.word	0x00000270
        /*0f0c*/ 	.short	0x010a
        /*0f0e*/ 	.byte	0xff
	.zero		1


	//   ....[226]....
        /*0f10*/ 	.word	0x00009140
        /*0f14*/ 	.word	0x00000005
        /*0f18*/ 	.word	0x00000008
        /*0f1c*/ 	.short	0x010a
        /*0f1e*/ 	.byte	0xff
	.zero		1


	//   ....[227]....
        /*0f20*/ 	.word	0x00009230
        /*0f24*/ 	.word	0x00000000
        /*0f28*/ 	.word	0x00000008
        /*0f2c*/ 	.short	0x010a
        /*0f2e*/ 	.byte	0xff
	.zero		1


	//   ....[228]....
        /*0f30*/ 	.word	0x00009280
        /*0f34*/ 	.word	0x00000000
        /*0f38*/ 	.word	0x00000260
        /*0f3c*/ 	.short	0x010a
        /*0f3e*/ 	.byte	0xff
	.zero		1


	//   ....[229]....
        /*0f40*/ 	.word	0x000092e0
        /*0f44*/ 	.word	0x00000000
        /*0f48*/ 	.word	0x000002a0
        /*0f4c*/ 	.short	0x010a
        /*0f4e*/ 	.byte	0xff
	.zero		1


	//   ....[230]....
        /*0f50*/ 	.word	0x00009340
        /*0f54*/ 	.word	0x00000000
        /*0f58*/ 	.word	0x00000000
        /*0f5c*/ 	.short	0x010a
        /*0f5e*/ 	.byte	0xff
	.zero		1


	//   ....[231]....
        /*0f60*/ 	.word	0x000093a0
        /*0f64*/ 	.word	0x00000000
        /*0f68*/ 	.word	0x00000000
        /*0f6c*/ 	.short	0x010a
        /*0f6e*/ 	.byte	0xff
	.zero		1


	//   ....[232]....
        /*0f70*/ 	.word	0x00009400
        /*0f74*/ 	.word	0x00000000
        /*0f78*/ 	.word	0x00000000
        /*0f7c*/ 	.short	0x010a
        /*0f7e*/ 	.byte	0xff
	.zero		1


	//   ....[233]....
        /*0f80*/ 	.word	0x00009460
        /*0f84*/ 	.word	0x00000000
        /*0f88*/ 	.word	0x00000000
        /*0f8c*/ 	.short	0x010a
        /*0f8e*/ 	.byte	0xff
	.zero		1


	//   ....[234]....
        /*0f90*/ 	.word	0x000094c0
        /*0f94*/ 	.word	0x00000000
        /*0f98*/ 	.word	0x000002e0
        /*0f9c*/ 	.short	0x010a
        /*0f9e*/ 	.byte	0xff
	.zero		1


	//   ....[235]....
        /*0fa0*/ 	.word	0x00009510
        /*0fa4*/ 	.word	0x00000007
        /*0fa8*/ 	.word	0x00000260
        /*0fac*/ 	.short	0x010a
        /*0fae*/ 	.byte	0xff
	.zero		1


	//   ....[236]....
        /*0fb0*/ 	.word	0x00009570
        /*0fb4*/ 	.word	0x00000000
        /*0fb8*/ 	.word	0x00000258
        /*0fbc*/ 	.short	0x010a
        /*0fbe*/ 	.byte	0xff
	.zero		1


	//   ....[237]....
        /*0fc0*/ 	.word	0x000095d0
        /*0fc4*/ 	.word	0x00000000
        /*0fc8*/ 	.word	0x00000248
        /*0fcc*/ 	.short	0x010a
        /*0fce*/ 	.byte	0xff
	.zero		1


	//   ....[238]....
        /*0fd0*/ 	.word	0x00009620
        /*0fd4*/ 	.word	0x00000003
        /*0fd8*/ 	.word	0x00000260
        /*0fdc*/ 	.short	0x010a
        /*0fde*/ 	.byte	0xff
	.zero		1


	//   ....[239]....
        /*0fe0*/ 	.word	0x00009680
        /*0fe4*/ 	.word	0x00000000
        /*0fe8*/ 	.word	0x00000240
        /*0fec*/ 	.short	0x010a
        /*0fee*/ 	.byte	0xff
	.zero		1


	//   ....[240]....
        /*0ff0*/ 	.word	0x000096d0
        /*0ff4*/ 	.word	0x00000053
        /*0ff8*/ 	.word	0x00000280
        /*0ffc*/ 	.short	0x010a
        /*0ffe*/ 	.byte	0xff
	.zero		1


	//----- nvinfo : EIATTR_NUM_MBARRIERS
	.align		4
.L_47:
        /*1000*/ 	.byte	0x03, 0x38
        /*1002*/ 	.short	0x005d


	//----- nvinfo : EIATTR_EXIT_INSTR_OFFSETS
	.align		4
        /*1004*/ 	.byte	0x04, 0x1c
        /*1006*/ 	.short	(.L_49 - .L_48)


	//   ....[0]....
.L_48:
        /*1008*/ 	.word	0x00004020


	//   ....[1]....
        /*100c*/ 	.word	0x00004510


	//   ....[2]....
        /*1010*/ 	.word	0x00004570


	//   ....[3]....
        /*1014*/ 	.word	0x00005810


	//   ....[4]....
        /*1018*/ 	.word	0x000063c0


	//   ....[5]....
        /*101c*/ 	.word	0x00006400


	//   ....[6]....
        /*1020*/ 	.word	0x00008140


	//----- nvinfo : EIATTR_MAX_THREADS
	.align		4
.L_49:
        /*1024*/ 	.byte	0x04, 0x05
        /*1026*/ 	.short	(.L_51 - .L_50)
.L_50:
        /*1028*/ 	.word	0x00000100
        /*102c*/ 	.word	0x00000001
        /*1030*/ 	.word	0x00000001


	//----- nvinfo : EIATTR_CRS_STACK_SIZE
	.align		4
.L_51:
        /*1034*/ 	.byte	0x04, 0x1e
        /*1036*/ 	.short	(.L_53 - .L_52)
.L_52:
        /*1038*/ 	.word	0x00000000


	//----- nvinfo : EIATTR_CBANK_PARAM_SIZE
	.align		4
.L_53:
        /*103c*/ 	.byte	0x03, 0x19
        /*103e*/ 	.short	0x0800


	//----- nvinfo : EIATTR_PARAM_CBANK
	.align		4
        /*1040*/ 	.byte	0x04, 0x0a
        /*1042*/ 	.short	(.L_55 - .L_54)
	.align		4
.L_54:
        /*1044*/ 	.word	index@(.nv.constant0._ZN7cutlass13device_kernelINS_4gemm6kernel13GemmUniversalIN4cute5tupleIJiiiiEEENS1_10collective13CollectiveMmaINS1_35MainloopSm100TmaUmmaWarpSpecializedILi36ELi2ELi4ENS5_IJNS4_1CILi2EEENSA_ILi4EEENSA_ILi1EEEEEEEENS5_IJNSA_ILi128EEENSA_ILi64EEESH_EEEaNS5_IJlSD_lEEEaSJ_NS4_8TiledMMAINS4_8MMA_AtomIJNS4_21SM100_MMA_S8_2x1SM_SSIaaiLi128ELi64ELNS4_4UMMA5MajorE0ELSO_0ELNSN_8SaturateE0EEEEEENS4_6LayoutINS5_IJSD_SD_SD_EEENS5_IJNSA_ILi0EEESU_SU_EEEEENS5_IJNS4_10UnderscoreESX_SX_EEEEENS4_28SM100_TMA_2SM_LOAD_MULTICASTENS4_14ComposedLayoutINS4_7SwizzleILi2ELi4ELi3EEENS4_18smem_ptr_flag_bitsILi8EEENSS_INS5_IJNSA_ILi8EEESH_EEENS5_IJSH_SD_EEEEEEEvNS4_8identityENS4_18SM100_TMA_2SM_LOADES1A_vS1B_EENS_8epilogue10collective18CollectiveEpilogueINS1E_23Sm100TmaWarpSpecializedILi1ELi1ELi32ELb0ELb0EEEJNS5_IJSH_SH_SH_EEENS5_IJNSS_ISH_SD_EES1K_EEEaSJ_aSJ_NS1E_6fusion15FusionCallbacksIS1I_NS1M_17LinearCombinationIaiaiLNS_15FloatRoundStyleE2EEES1J_S1L_JEEENS4_5SM1004TMEM4LOAD26SM100_TMEM_LOAD_32dp32b32xENS4_13SM90_TMA_LOADES1A_NS4_39AutoVectorizingCopyWithAssumedAlignmentILi128EEENS4_14SM90_TMA_STOREES1A_S1Y_S1Y_EEEvvEEEEvNT_6ParamsE)
        /*1048*/ 	.short	0x0380
        /*104a*/ 	.short	0x0800


	//----- nvinfo : EIATTR_SW_WAR
	.align		4
.L_55:
        /*104c*/ 	.byte	0x04, 0x36
        /*104e*/ 	.short	(.L_57 - .L_56)
.L_56:
        /*1050*/ 	.word	0x00000008
.L_57:


//--------------------- .nv.callgraph             --------------------------
	.section	.nv.callgraph,"",@"SHT_CUDA_CALLGRAPH"
	.align	4
	.sectionentsize	8
	.align		4
        /*0000*/ 	.word	0x00000000
	.align		4
        /*0004*/ 	.word	0xffffffff
	.align		4
        /*0008*/ 	.word	index@(_ZN7cutlass13device_kernelINS_4gemm6kernel13GemmUniversalIN4cute5tupleIJiiiiEEENS1_10collective13CollectiveMmaINS1_35MainloopSm100TmaUmmaWarpSpecializedILi36ELi2ELi4ENS5_IJNS4_1CILi2EEENSA_ILi4EEENSA_ILi1EEEEEEEENS5_IJNSA_ILi128EEENSA_ILi64EEESH_EEEaNS5_IJlSD_lEEEaSJ_NS4_8TiledMMAINS4_8MMA_AtomIJNS4_21SM100_MMA_S8_2x1SM_SSIaaiLi128ELi64ELNS4_4UMMA5MajorE0ELSO_0ELNSN_8SaturateE0EEEEEENS4_6LayoutINS5_IJSD_SD_SD_EEENS5_IJNSA_ILi0EEESU_SU_EEEEENS5_IJNS4_10UnderscoreESX_SX_EEEEENS4_28SM100_TMA_2SM_LOAD_MULTICASTENS4_14ComposedLayoutINS4_7SwizzleILi2ELi4ELi3EEENS4_18smem_ptr_flag_bitsILi8EEENSS_INS5_IJNSA_ILi8EEESH_EEENS5_IJSH_SD_EEEEEEEvNS4_8identityENS4_18SM100_TMA_2SM_LOADES1A_vS1B_EENS_8epilogue10collective18CollectiveEpilogueINS1E_23Sm100TmaWarpSpecializedILi1ELi1ELi32ELb0ELb0EEEJNS5_IJSH_SH_SH_EEENS5_IJNSS_ISH_SD_EES1K_EEEaSJ_aSJ_NS1E_6fusion15FusionCallbacksIS1I_NS1M_17LinearCombinationIaiaiLNS_15FloatRoundStyleE2EEES1J_S1L_JEEENS4_5SM1004TMEM4LOAD26SM100_TMEM_LOAD_32dp32b32xENS4_13SM90_TMA_LOADES1A_NS4_39AutoVectorizingCopyWithAssumedAlignmentILi128EEENS4_14SM90_TMA_STOREES1A_S1Y_S1Y_EEEvvEEEEvNT_6ParamsE)
	.align		4
        /*000c*/ 	.word	index@(__assertfail)
	.align		4
        /*0010*/ 	.word	0x00000000
	.align		4
        /*0014*/ 	.word	0xfffffffe
	.align		4
        /*0018*/ 	.word	0x00000000
	.align		4
        /*001c*/ 	.word	0xfffffffd
	.align		4
        /*0020*/ 	.word	0x00000000
	.align		4
        /*0024*/ 	.word	0xfffffffc


//--------------------- .nv.constant4             --------------------------
	.section	.nv.constant4,"a",@progbits
	.align	8
	.align		8
.nv.constant4:
        /*0000*/ 	.dword	__assertfail
	.align		8
        /*0008*/ 	.dword	__unnamed_1
	.align		8
        /*0010*/ 	.dword	__unnamed_2
	.align		8
        /*0018*/ 	.dword	_ZN40_INTERNAL_3809145a_4_k_cu_66fb4663_339514cuda3std3__45__cpo5beginE
	.align		8
        /*0020*/ 	.dword	_ZN40_INTERNAL_3809145a_4_k_cu_66fb4663_339514cuda3std3__45__cpo3endE
	.align		8
        /*0028*/ 	.dword	_ZN40_INTERNAL_3809145a_4_k_cu_66fb4663_339514cuda3std3__45__cpo6cbeginE
	.align		8
        /*0030*/ 	.dword	_ZN40_INTERNAL_3809145a_4_k_cu_66fb4663_339514cuda3std3__45__cpo4cendE
	.align		8
        /*0038*/ 	.dword	_ZN40_INTERNAL_3809145a_4_k_cu_66fb4663_339514cuda3std3__442_GLOBAL__N__3809145a_4_k_cu_66fb4663_339516ignoreE
	.align		8
        /*0040*/ 	.dword	_ZN40_INTERNAL_3809145a_4_k_cu_66fb4663_339514cuda3std3__419piecewise_constructE
	.align		8
        /*0048*/ 	.dword	_ZN40_INTERNAL_3809145a_4_k_cu_66fb4663_339514cuda3std3__48in_placeE
	.align		8
        /*0050*/ 	.dword	_ZN40_INTERNAL_3809145a_4_k_cu_66fb4663_339514cuda3std6ranges3__45__cpo4swapE
	.align		8
        /*0058*/ 	.dword	_ZN40_INTERNAL_3809145a_4_k_cu_66fb4663_339514cuda3std6ranges3__45__cpo9iter_moveE
	.align		8
        /*0060*/ 	.dword	_ZN40_INTERNAL_3809145a_4_k_cu_66fb4663_339514cute7productE
	.align		8
        /*0068*/ 	.dword	_ZN40_INTERNAL_3809145a_4_k_cu_66fb4663_339514cute1_E
	.align		8
        /*0070*/ 	.dword	$str$25
	.align		8
        /*0078*/ 	.dword	$str$26
	.align		8
        /*0080*/ 	.dword	$str$27
	.align		8
        /*0088*/ 	.dword	$str$28


//--------------------- .text._ZN7cutlass13device_kernelINS_4gemm6kernel13GemmUniversalIN4cute5tupleIJiiiiEEENS1_10collective13CollectiveMmaINS1_35MainloopSm100TmaUmmaWarpSpecializedILi36ELi2ELi4ENS5_IJNS4_1CILi2EEENSA_ILi4EEENSA_ILi1EEEEEEEENS5_IJNSA_ILi128EEENSA_ILi64EEESH_EEEaNS5_IJlSD_lEEEaSJ_NS4_8TiledMMAINS4_8MMA_AtomIJNS4_21SM100_MMA_S8_2x1SM_SSIaaiLi128ELi64ELNS4_4UMMA5MajorE0ELSO_0ELNSN_8SaturateE0EEEEEENS4_6LayoutINS5_IJSD_SD_SD_EEENS5_IJNSA_ILi0EEESU_SU_EEEEENS5_IJNS4_10UnderscoreESX_SX_EEEEENS4_28SM100_TMA_2SM_LOAD_MULTICASTENS4_14ComposedLayoutINS4_7SwizzleILi2ELi4ELi3EEENS4_18smem_ptr_flag_bitsILi8EEENSS_INS5_IJNSA_ILi8EEESH_EEENS5_IJSH_SD_EEEEEEEvNS4_8identityENS4_18SM100_TMA_2SM_LOADES1A_vS1B_EENS_8epilogue10collective18CollectiveEpilogueINS1E_23Sm100TmaWarpSpecializedILi1ELi1ELi32ELb0ELb0EEEJNS5_IJSH_SH_SH_EEENS5_IJNSS_ISH_SD_EES1K_EEEaSJ_aSJ_NS1E_6fusion15FusionCallbacksIS1I_NS1M_17LinearCombinationIaiaiLNS_15FloatRoundStyleE2EEES1J_S1L_JEEENS4_5SM1004TMEM4LOAD26SM100_TMEM_LOAD_32dp32b32xENS4_13SM90_TMA_LOADES1A_NS4_39AutoVectorizingCopyWithAssumedAlignmentILi128EEENS4_14SM90_TMA_STOREES1A_S1Y_S1Y_EEEvvEEEEvNT_6ParamsE --------------------------
	.section	.text._ZN7cutlass13device_kernelINS_4gemm6kernel13GemmUniversalIN4cute5tupleIJiiiiEEENS1_10collective13CollectiveMmaINS1_35MainloopSm100TmaUmmaWarpSpecializedILi36ELi2ELi4ENS5_IJNS4_1CILi2EEENSA_ILi4EEENSA_ILi1EEEEEEEENS5_IJNSA_ILi128EEENSA_ILi64EEESH_EEEaNS5_IJlSD_lEEEaSJ_NS4_8TiledMMAINS4_8MMA_AtomIJNS4_21SM100_MMA_S8_2x1SM_SSIaaiLi128ELi64ELNS4_4UMMA5MajorE0ELSO_0ELNSN_8SaturateE0EEEEEENS4_6LayoutINS5_IJSD_SD_SD_EEENS5_IJNSA_ILi0EEESU_SU_EEEEENS5_IJNS4_10UnderscoreESX_SX_EEEEENS4_28SM100_TMA_2SM_LOAD_MULTICASTENS4_14ComposedLayoutINS4_7SwizzleILi2ELi4ELi3EEENS4_18smem_ptr_flag_bitsILi8EEENSS_INS5_IJNSA_ILi8EEESH_EEENS5_IJSH_SD_EEEEEEEvNS4_8identityENS4_18SM100_TMA_2SM_LOADES1A_vS1B_EENS_8epilogue10collective18CollectiveEpilogueINS1E_23Sm100TmaWarpSpecializedILi1ELi1ELi32ELb0ELb0EEEJNS5_IJSH_SH_SH_EEENS5_IJNSS_ISH_SD_EES1K_EEEaSJ_aSJ_NS1E_6fusion15FusionCallbacksIS1I_NS1M_17LinearCombinationIaiaiLNS_15FloatRoundStyleE2EEES1J_S1L_JEEENS4_5SM1004TMEM4LOAD26SM100_TMEM_LOAD_32dp32b32xENS4_13SM90_TMA_LOADES1A_NS4_39AutoVectorizingCopyWithAssumedAlignmentILi128EEENS4_14SM90_TMA_STOREES1A_S1Y_S1Y_EEEvvEEEEvNT_6ParamsE,"ax",@progbits
	.align	128
.text._ZN7cutlass13device_kernelINS_4gemm6kernel13GemmUniversalIN4cute5tupleIJiiiiEEENS1_10collective13CollectiveMmaINS1_35MainloopSm100TmaUmmaWarpSpecializedILi36ELi2ELi4ENS5_IJNS4_1CILi2EEENSA_ILi4EEENSA_ILi1EEEEEEEENS5_IJNSA_ILi128EEENSA_ILi64EEESH_EEEaNS5_IJlSD_lEEEaSJ_NS4_8TiledMMAINS4_8MMA_AtomIJNS4_21SM100_MMA_S8_2x1SM_SSIaaiLi128ELi64ELNS4_4UMMA5MajorE0ELSO_0ELNSN_8SaturateE0EEEEEENS4_6LayoutINS5_IJSD_SD_SD_EEENS5_IJNSA_ILi0EEESU_SU_EEEEENS5_IJNS4_10UnderscoreESX_SX_EEEEENS4_28SM100_TMA_2SM_LOAD_MULTICASTENS4_14ComposedLayoutINS4_7SwizzleILi2ELi4ELi3EEENS4_18smem_ptr_flag_bitsILi8EEENSS_INS5_IJNSA_ILi8EEESH_EEENS5_IJSH_SD_EEEEEEEvNS4_8identityENS4_18SM100_TMA_2SM_LOADES1A_vS1B_EENS_8epilogue10collective18CollectiveEpilogueINS1E_23Sm100TmaWarpSpecializedILi1ELi1ELi32ELb0ELb0EEEJNS5_IJSH_SH_SH_EEENS5_IJNSS_ISH_SD_EES1K_EEEaSJ_aSJ_NS1E_6fusion15FusionCallbacksIS1I_NS1M_17LinearCombinationIaiaiLNS_15FloatRoundStyleE2EEES1J_S1L_JEEENS4_5SM1004TMEM4LOAD26SM100_TMEM_LOAD_32dp32b32xENS4_13SM90_TMA_LOADES1A_NS4_39AutoVectorizingCopyWithAssumedAlignmentILi128EEENS4_14SM90_TMA_STOREES1A_S1Y_S1Y_EEEvvEEEEvNT_6ParamsE:
        .type           _ZN7cutlass13device_kernelINS_4gemm6kernel13GemmUniversalIN4cute5tupleIJiiiiEEENS1_10collective13CollectiveMmaINS1_35MainloopSm100TmaUmmaWarpSpecializedILi36ELi2ELi4ENS5_IJNS4_1CILi2EEENSA_ILi4EEENSA_ILi1EEEEEEEENS5_IJNSA_ILi128EEENSA_ILi64EEESH_EEEaNS5_IJlSD_lEEEaSJ_NS4_8TiledMMAINS4_8MMA_AtomIJNS4_21SM100_MMA_S8_2x1SM_SSIaaiLi128ELi64ELNS4_4UMMA5MajorE0ELSO_0ELNSN_8SaturateE0EEEEEENS4_6LayoutINS5_IJSD_SD_SD_EEENS5_IJNSA_ILi0EEESU_SU_EEEEENS5_IJNS4_10UnderscoreESX_SX_EEEEENS4_28SM100_TMA_2SM_LOAD_MULTICASTENS4_14ComposedLayoutINS4_7SwizzleILi2ELi4ELi3EEENS4_18smem_ptr_flag_bitsILi8EEENSS_INS5_IJNSA_ILi8EEESH_EEENS5_IJSH_SD_EEEEEEEvNS4_8identityENS4_18SM100_TMA_2SM_LOADES1A_vS1B_EENS_8epilogue10collective18CollectiveEpilogueINS1E_23Sm100TmaWarpSpecializedILi1ELi1ELi32ELb0ELb0EEEJNS5_IJSH_SH_SH_EEENS5_IJNSS_ISH_SD_EES1K_EEEaSJ_aSJ_NS1E_6fusion15FusionCallbacksIS1I_NS1M_17LinearCombinationIaiaiLNS_15FloatRoundStyleE2EEES1J_S1L_JEEENS4_5SM1004TMEM4LOAD26SM100_TMEM_LOAD_32dp32b32xENS4_13SM90_TMA_LOADES1A_NS4_39AutoVectorizingCopyWithAssumedAlignmentILi128EEENS4_14SM90_TMA_STOREES1A_S1Y_S1Y_EEEvvEEEEvNT_6ParamsE,@function
        .size           _ZN7cutlass13device_kernelINS_4gemm6kernel13GemmUniversalIN4cute5tupleIJiiiiEEENS1_10collective13CollectiveMmaINS1_35MainloopSm100TmaUmmaWarpSpecializedILi36ELi2ELi4ENS5_IJNS4_1CILi2EEENSA_ILi4EEENSA_ILi1EEEEEEEENS5_IJNSA_ILi128EEENSA_ILi64EEESH_EEEaNS5_IJlSD_lEEEaSJ_NS4_8TiledMMAINS4_8MMA_AtomIJNS4_21SM100_MMA_S8_2x1SM_SSIaaiLi128ELi64ELNS4_4UMMA5MajorE0ELSO_0ELNSN_8SaturateE0EEEEEENS4_6LayoutINS5_IJSD_SD_SD_EEENS5_IJNSA_ILi0EEESU_SU_EEEEENS5_IJNS4_10UnderscoreESX_SX_EEEEENS4_28SM100_TMA_2SM_LOAD_MULTICASTENS4_14ComposedLayoutINS4_7SwizzleILi2ELi4ELi3EEENS4_18smem_ptr_flag_bitsILi8EEENSS_INS5_IJNSA_ILi8EEESH_EEENS5_IJSH_SD_EEEEEEEvNS4_8identityENS4_18SM100_TMA_2SM_LOADES1A_vS1B_EENS_8epilogue10collective18CollectiveEpilogueINS1E_23Sm100TmaWarpSpecializedILi1ELi1ELi32ELb0ELb0EEEJNS5_IJSH_SH_SH_EEENS5_IJNSS_ISH_SD_EES1K_EEEaSJ_aSJ_NS1E_6fusion15FusionCallbacksIS1I_NS1M_17LinearCombinationIaiaiLNS_15FloatRoundStyleE2EEES1J_S1L_JEEENS4_5SM1004TMEM4LOAD26SM100_TMEM_LOAD_32dp32b32xENS4_13SM90_TMA_LOADES1A_NS4_39AutoVectorizingCopyWithAssumedAlignmentILi128EEENS4_14SM90_TMA_STOREES1A_S1Y_S1Y_EEEvvEEEEvNT_6ParamsE,(.L_x_246 - _ZN7cutlass13device_kernelINS_4gemm6kernel13GemmUniversalIN4cute5tupleIJiiiiEEENS1_10collective13CollectiveMmaINS1_35MainloopSm100TmaUmmaWarpSpecializedILi36ELi2ELi4ENS5_IJNS4_1CILi2EEENSA_ILi4EEENSA_ILi1EEEEEEEENS5_IJNSA_ILi128EEENSA_ILi64EEESH_EEEaNS5_IJlSD_lEEEaSJ_NS4_8TiledMMAINS4_8MMA_AtomIJNS4_21SM100_MMA_S8_2x1SM_SSIaaiLi128ELi64ELNS4_4UMMA5MajorE0ELSO_0ELNSN_8SaturateE0EEEEEENS4_6LayoutINS5_IJSD_SD_SD_EEENS5_IJNSA_ILi0EEESU_SU_EEEEENS5_IJNS4_10UnderscoreESX_SX_EEEEENS4_28SM100_TMA_2SM_LOAD_MULTICASTENS4_14ComposedLayoutINS4_7SwizzleILi2ELi4ELi3EEENS4_18smem_ptr_flag_bitsILi8EEENSS_INS5_IJNSA_ILi8EEESH_EEENS5_IJSH_SD_EEEEEEEvNS4_8identityENS4_18SM100_TMA_2SM_LOADES1A_vS1B_EENS_8epilogue10collective18CollectiveEpilogueINS1E_23Sm100TmaWarpSpecializedILi1ELi1ELi32ELb0ELb0EEEJNS5_IJSH_SH_SH_EEENS5_IJNSS_ISH_SD_EES1K_EEEaSJ_aSJ_NS1E_6fusion15FusionCallbacksIS1I_NS1M_17LinearCombinationIaiaiLNS_15FloatRoundStyleE2EEES1J_S1L_JEEENS4_5SM1004TMEM4LOAD26SM100_TMEM_LOAD_32dp32b32xENS4_13SM90_TMA_LOADES1A_NS4_39AutoVectorizingCopyWithAssumedAlignmentILi128EEENS4_14SM90_TMA_STOREES1A_S1Y_S1Y_EEEvvEEEEvNT_6ParamsE)
        .other          _ZN7cutlass13device_kernelINS_4gemm6kernel13GemmUniversalIN4cute5tupleIJiiiiEEENS1_10collective13CollectiveMmaINS1_35MainloopSm100TmaUmmaWarpSpecializedILi36ELi2ELi4ENS5_IJNS4_1CILi2EEENSA_ILi4EEENSA_ILi1EEEEEEEENS5_IJNSA_ILi128EEENSA_ILi64EEESH_EEEaNS5_IJlSD_lEEEaSJ_NS4_8TiledMMAINS4_8MMA_AtomIJNS4_21SM100_MMA_S8_2x1SM_SSIaaiLi128ELi64ELNS4_4UMMA5MajorE0ELSO_0ELNSN_8SaturateE0EEEEEENS4_6LayoutINS5_IJSD_SD_SD_EEENS5_IJNSA_ILi0EEESU_SU_EEEEENS5_IJNS4_10UnderscoreESX_SX_EEEEENS4_28SM100_TMA_2SM_LOAD_MULTICASTENS4_14ComposedLayoutINS4_7SwizzleILi2ELi4ELi3EEENS4_18smem_ptr_flag_bitsILi8EEENSS_INS5_IJNSA_ILi8EEESH_EEENS5_IJSH_SD_EEEEEEEvNS4_8identityENS4_18SM100_TMA_2SM_LOADES1A_vS1B_EENS_8epilogue10collective18CollectiveEpilogueINS1E_23Sm100TmaWarpSpecializedILi1ELi1ELi32ELb0ELb0EEEJNS5_IJSH_SH_SH_EEENS5_IJNSS_ISH_SD_EES1K_EEEaSJ_aSJ_NS1E_6fusion15FusionCallbacksIS1I_NS1M_17LinearCombinationIaiaiLNS_15FloatRoundStyleE2EEES1J_S1L_JEEENS4_5SM1004TMEM4LOAD26SM100_TMEM_LOAD_32dp32b32xENS4_13SM90_TMA_LOADES1A_NS4_39AutoVectorizingCopyWithAssumedAlignmentILi128EEENS4_14SM90_TMA_STOREES1A_S1Y_S1Y_EEEvvEEEEvNT_6ParamsE,@"STO_CUDA_ENTRY STV_DEFAULT"
_ZN7cutlass13device_kernelINS_4gemm6kernel13GemmUniversalIN4cute5tupleIJiiiiEEENS1_10collective13CollectiveMmaINS1_35MainloopSm100TmaUmmaWarpSpecializedILi36ELi2ELi4ENS5_IJNS4_1CILi2EEENSA_ILi4EEENSA_ILi1EEEEEEEENS5_IJNSA_ILi128EEENSA_ILi64EEESH_EEEaNS5_IJlSD_lEEEaSJ_NS4_8TiledMMAINS4_8MMA_AtomIJNS4_21SM100_MMA_S8_2x1SM_SSIaaiLi128ELi64ELNS4_4UMMA5MajorE0ELSO_0ELNSN_8SaturateE0EEEEEENS4_6LayoutINS5_IJSD_SD_SD_EEENS5_IJNSA_ILi0EEESU_SU_EEEEENS5_IJNS4_10UnderscoreESX_SX_EEEEENS4_28SM100_TMA_2SM_LOAD_MULTICASTENS4_14ComposedLayoutINS4_7SwizzleILi2ELi4ELi3EEENS4_18smem_ptr_flag_bitsILi8EEENSS_INS5_IJNSA_ILi8EEESH_EEENS5_IJSH_SD_EEEEEEEvNS4_8identityENS4_18SM100_TMA_2SM_LOADES1A_vS1B_EENS_8epilogue10collective18CollectiveEpilogueINS1E_23Sm100TmaWarpSpecializedILi1ELi1ELi32ELb0ELb0EEEJNS5_IJSH_SH_SH_EEENS5_IJNSS_ISH_SD_EES1K_EEEaSJ_aSJ_NS1E_6fusion15FusionCallbacksIS1I_NS1M_17LinearCombinationIaiaiLNS_15FloatRoundStyleE2EEES1J_S1L_JEEENS4_5SM1004TMEM4LOAD26SM100_TMEM_LOAD_32dp32b32xENS4_13SM90_TMA_LOADES1A_NS4_39AutoVectorizingCopyWithAssumedAlignmentILi128EEENS4_14SM90_TMA_STOREES1A_S1Y_S1Y_EEEvvEEEEvNT_6ParamsE:
[----:B------:R-:W1:Y:S01]  /*0000*/  LDC R1, c[0x0][0x37c] ;  /* 0x0000df00ff017b82 */ /* 0x000e620000000800 */
[----:B------:R-:W2:Y:S01]  /*0010*/  S2R R78, SR_TID.X ;  /* 0x00000000004e7919 */ /* 0x000ea20000002100 */
[----:B------:R-:W3:Y:S06]  /*0020*/  LDCU.64 UR6, c[0x0][0x890] ;  /* 0x00011200ff0677ac */ /* 0x000eec0008000a00 */
[----:B------:R-:W4:Y:S01]  /*0030*/  S2UR UR54, SR_CgaCtaId ;  /* 0x00000000003679c3 */ /* 0x000f220000008800 */
[----:B------:R-:W-:Y:S01]  /*0040*/  PRMT R81, RZ, 0x7610, R81 ;  /* 0x00007610ff517816 */ /* 0x000fe20000000051 */
[----:B------:R-:W1:Y:S01]  /*0050*/  LDCU.64 UR52, c[0x0][0x358] ;  /* 0x00006b00ff3477ac */ /* 0x000e620008000a00 */
[----:B------:R-:W-:-:S02]  /*0060*/  ELECT P0, URZ, PT ;  /* 0x0000000000ff782f */ /* 0x000fc40003800000 */
[----:B---3--:R-:W-:-:S04]  /*0070*/  ISETP.NE.U32.AND P1, PT, RZ, UR6, PT ;  /* 0x00000006ff007c0c */ /* 0x008fc8000bf25070 */
[----:B------:R-:W-:Y:S01]  /*0080*/  ISETP.NE.AND.EX P2, PT, RZ, UR7, PT, P1 ;  /* 0x00000007ff007c0c */ /* 0x000fe2000bf45310 */
[----:B----4-:R-:W-:Y:S02]  /*0090*/  ULOP3.LUT UR15, UR54, 0x1, URZ, 0xc0, !UPT ;  /* 0x00000001360f7892 */ /* 0x010fe4000f8ec0ff */
[----:B------:R-:W-:Y:S01]  /*00a0*/  ULOP3.LUT UR12, UR54, 0x1, URZ, 0x3c, !UPT ;  /* 0x00000001360c7892 */ /* 0x000fe2000f8e3cff */
[----:B--2---:R-:W-:-:S05]  /*00b0*/  SHF.R.U32.HI R82, RZ, 0x5, R78 ;  /* 0x00000005ff527819 */ /* 0x004fca000001164e */
[----:B------:R-:W2:Y:S02]  /*00c0*/  SHFL.IDX PT, R0, R82, RZ, 0x1f ;  /* 0x00001fff52007589 */ /* 0x000ea400000e0000 */
[----:B--2---:R-:W-:Y:S02]  /*00d0*/  R2UR UR11, R0 ;  /* 0x00000000000b72ca */ /* 0x004fe400000e0000 */
[----:B-1----:R-:W-:Y:S05]  /*00e0*/  @P2 BRA `(.L_x_0) ;  /* 0x00000000002c2947 */ /* 0x002fea0003800000 */
[----:B------:R-:W1:Y:S02]  /*00f0*/  LDCU.64 UR4, c[0x0][0x888] ;  /* 0x00011100ff0477ac */ /* 0x000e640008000a00 */
[----:B-1----:R-:W-:-:S04]  /*0100*/  UISETP.NE.U32.AND UP0, UPT, UR4, URZ, UPT ;  /* 0x000000ff0400728c */ /* 0x002fc8000bf05070 */
[----:B------:R-:W-:-:S09]  /*0110*/  UISETP.NE.AND.EX UP0, UPT, UR5, URZ, UPT, UP0 ;  /* 0x000000ff0500728c */ /* 0x000fd2000bf05300 */
[----:B------:R-:W-:Y:S05]  /*0120*/  BRA.U !UP0, `(.L_x_1) ;  /* 0x0000000108107547 */ /* 0x000fea000b800000 */
[----:B------:R-:W1:Y:S02]  /*0130*/  LDC.64 R40, c[0x0][0x888] ;  /* 0x00022200ff287b82 */ /* 0x000e640000000a00 */
[----:B-1----:R1:W5:Y:S01]  /*0140*/  LDG.E R40, desc[UR52][R40.64] ;  /* 0x0000003428287981 */ /* 0x002362000c1e1900 */
[----:B------:R-:W-:Y:S01]  /*0150*/  HFMA2 R81, -RZ, RZ, 0, 5.9604644775390625e-08 ;  /* 0x00000001ff517431 */ /* 0x000fe200000001ff */
[----:B------:R-:W-:Y:S05]  /*0160*/  BRA `(.L_x_0) ;  /* 0x00000000000c7947 */ /* 0x000fea0003800000 */
.L_x_1:
[----:B------:R-:W1:Y:S01]  /*0170*/  LDCU UR4, c[0x0][0x880] ;  /* 0x00011000ff0477ac */ /* 0x000e620008000800 */
[----:B------:R-:W-:Y:S01]  /*0180*/  HFMA2 R81, -RZ, RZ, 0, 5.9604644775390625e-08 ;  /* 0x00000001ff517431 */ /* 0x000fe200000001ff */
[----:B-1----:R-:W-:-:S07]  /*0190*/  MOV R40, UR4 ;  /* 0x0000000400287c02 */ /* 0x002fce0008000f00 */
.L_x_0:
[----:B------:R-:W2:Y:S02]  /*01a0*/  LDCU.64 UR4, c[0x0][0x8b0] ;  /* 0x00011600ff0477ac */ /* 0x000ea40008000a00 */
[----:B--2---:R-:W-:-:S04]  /*01b0*/  UISETP.NE.U32.AND UP0, UPT, UR4, URZ, UPT ;  /* 0x000000ff0400728c */ /* 0x004fc8000bf05070 */
[----:B------:R-:W-:-:S09]  /*01c0*/  UISETP.NE.AND.EX UP0, UPT, UR5, URZ, UPT, UP0 ;  /* 0x000000ff0500728c */ /* 0x000fd2000bf05300 */
[----:B------:R-:W-:Y:S05]  /*01d0*/  BRA.U UP0, `(.L_x_2) ;  /* 0x0000000100247547 */ /* 0x000fea000b800000 */
[----:B------:R-:W2:Y:S02]  /*01e0*/  LDCU.64 UR4, c[0x0][0x8a8] ;  /* 0x00011500ff0477ac */ /* 0x000ea40008000a00 */
[----:B--2---:R-:W-:-:S04]  /*01f0*/  UISETP.NE.U32.AND UP0, UPT, UR4, URZ, UPT ;  /* 0x000000ff0400728c */ /* 0x004fc8000bf05070 */
[----:B------:R-:W-:-:S09]  /*0200*/  UISETP.NE.AND.EX UP0, UPT, UR5, URZ, UPT, UP0 ;  /* 0x000000ff0500728c */ /* 0x000fd2000bf05300 */
[----:B------:R-:W-:Y:S05]  /*0210*/  BRA.U !UP0, `(.L_x_3) ;  /* 0x00000001080c7547 */ /* 0x000fea000b800000 */
[----:B------:R-:W2:Y:S02]  /*0220*/  LDC.64 R38, c[0x0][0x8a8] ;  /* 0x00022a00ff267b82 */ /* 0x000ea40000000a00 */
[----:B--2---:R2:W5:Y:S01]  /*0230*/  LDG.E R38, desc[UR52][R38.64] ;  /* 0x0000003426267981 */ /* 0x004562000c1e1900 */
[----:B------:R-:W-:Y:S05]  /*0240*/  BRA `(.L_x_2) ;  /* 0x0000000000087947 */ /* 0x000fea0003800000 */
.L_x_3:
[----:B------:R-:W2:Y:S02]  /*0250*/  LDCU UR4, c[0x0][0x8a0] ;  /* 0x00011400ff0477ac */ /* 0x000ea40008000800 */
[----:B--2---:R-:W-:Y:S02]  /*0260*/  MOV R38, UR4 ;  /* 0x0000000400267c02 */ /* 0x004fe40008000f00 */
.L_x_2:
[----:B------:R-:W-:Y:S01]  /*0270*/  IMAD.U32 R0, RZ, RZ, UR11 ;  /* 0x0000000bff007e24 */ /* 0x000fe2000f8e00ff */
[----:B------:R-:W-:Y:S04]  /*0280*/  BSSY.RECONVERGENT B0, `(.L_x_4) ;  /* 0x000000c000007945 */ /* 0x000fe80003800200 */
[C---:B------:R-:W-:Y:S02]  /*0290*/  ISETP.NE.OR P3, PT, R0.reuse, 0x1, !P0 ;  /* 0x000000010000780c */ /* 0x040fe40004765670 */
[----:B------:R-:W-:-:S11]  /*02a0*/  ISETP.NE.OR P2, PT, R0, 0x3, !P0 ;  /* 0x000000030000780c */ /* 0x000fd60004745670 */
[----:B------:R-:W-:Y:S05]  /*02b0*/  @P3 BRA `(.L_x_5) ;  /* 0x0000000000203947 */ /* 0x000fea0003800000 */
[----:B------:R-:W3:Y:S02]  /*02c0*/  LDCU.64 UR4, c[0x0][0x348] ;  /* 0x00006900ff0477ac */ /* 0x000ee40008000a00 */
[----:B---3--:R-:W-:Y:S02]  /*02d0*/  UIADD3 UR8, UP1, UPT, UR4, 0x80, URZ ;  /* 0x0000008004087890 */ /* 0x008fe4000ff3e0ff */
[----:B------:R-:W-:Y:S02]  /*02e0*/  UIADD3 UR4, UP0, UPT, UR4, 0x180, URZ ;  /* 0x0000018004047890 */ /* 0x000fe4000ff1e0ff */
[----:B------:R-:W-:Y:S02]  /*02f0*/  UIADD3.X UR9, UPT, UPT, URZ, UR5, URZ, UP1, !UPT ;  /* 0x00000005ff097290 */ /* 0x000fe40008ffe4ff */
[----:B------:R-:W-:-:S07]  /*0300*/  UIADD3.X UR5, UPT, UPT, URZ, UR5, URZ, UP0, !UPT ;  /* 0x00000005ff057290 */ /* 0x000fce00087fe4ff */
[----:B------:R3:W-:Y:S02]  /*0310*/  UTMACCTL.PF [UR8] ;  /* 0x00000000080079b9 */ /* 0x0007e40008040000 */
[----:B------:R3:W-:Y:S02]  /*0320*/  UTMACCTL.PF [UR4] ;  /* 0x00000000040079b9 */ /* 0x0007e40008040000 */
[----:B---3--:R-:W-:Y:S01]  /*0330*/  NOP ;  /* 0x0000000000007918 */ /* 0x008fe20000000000 */
.L_x_5:
[----:B------:R-:W-:Y:S05]  /*0340*/  BSYNC.RECONVERGENT B0 ;  /* 0x0000000000007941 */ /* 0x000fea0003800200 */
.L_x_4:
[----:B------:R-:W-:Y:S04]  /*0350*/  BSSY.RECONVERGENT B0, `(.L_x_6) ;  /* 0x000000a000007945 */ /* 0x000fe80003800200 */
        /* <DEDUP_REMOVED lines=9> */
.L_x_7:
[----:B------:R-:W-:Y:S05]  /*03f0*/  BSYNC.RECONVERGENT B0 ;  /* 0x0000000000007941 */ /* 0x000fea0003800200 */
.L_x_6:
[----:B------:R-:W3:Y:S01]  /*0400*/  LDCU.64 UR4, c[0x0][0x888] ;  /* 0x00011100ff0477ac */ /* 0x000ee20008000a00 */
[----:B------:R-:W-:Y:S01]  /*0410*/  ISETP.NE.AND.EX P1, PT, RZ, UR7, PT, P1 ;  /* 0x00000007ff007c0c */ /* 0x000fe2000bf25310 */
[----:B------:R-:W-:Y:S01]  /*0420*/  UPLOP3.LUT UP4, UPT, UPT, UPT, UPT, 0x80, 0x8 ;  /* 0x000000000008789c */ /* 0x000fe20003f8f070 */
[----:B---3--:R-:W-:-:S04]  /*0430*/  ISETP.NE.U32.AND P2, PT, RZ, UR4, PT ;  /* 0x00000004ff007c0c */ /* 0x008fc8000bf45070 */
[----:B------:R-:W-:-:S13]  /*0440*/  ISETP.NE.AND.EX P2, PT, RZ, UR5, PT, P2 ;  /* 0x00000005ff007c0c */ /* 0x000fda000bf45320 */
[----:B------:R-:W-:Y:S05]  /*0450*/  @P2 BRA P1, `(.L_x_8) ;  /* 0x0000000000282947 */ /* 0x000fea0000800000 */
[----:B-----5:R-:W-:Y:S01]  /*0460*/  R2UR UR8, R40 ;  /* 0x00000000280872ca */ /* 0x020fe200000e0000 */
[----:B------:R-:W-:Y:S02]  /*0470*/  UISETP.NE.U32.AND UP0, UPT, UR6, URZ, UPT ;  /* 0x000000ff0600728c */ /* 0x000fe4000bf05070 */
[----:B------:R-:W-:Y:S02]  /*0480*/  UISETP.NE.U32.AND UP1, UPT, UR4, URZ, UPT ;  /* 0x000000ff0400728c */ /* 0x000fe4000bf25070 */
[----:B------:R-:W-:Y:S02]  /*0490*/  UISETP.NE.AND.EX UP2, UPT, UR7, URZ, UPT, UP0 ;  /* 0x000000ff0700728c */ /* 0x000fe4000bf45300 */
[----:B------:R-:W-:-:S04]  /*04a0*/  UISETP.NE.AND.EX UP0, UPT, UR5, URZ, UPT, UP1 ;  /* 0x000000ff0500728c */ /* 0x000fc8000bf05310 */
[----:B------:R-:W-:Y:S02]  /*04b0*/  USEL UR4, URZ, 0xffffffff, UP0 ;  /* 0xffffffffff047887 */ /* 0x000fe40008000000 */
[----:B------:R-:W-:-:S04]  /*04c0*/  UISETP.NE.AND UP1, UPT, UR8, URZ, UPT ;  /* 0x000000ff0800728c */ /* 0x000fc8000bf25270 */
[----:B------:R-:W-:-:S04]  /*04d0*/  @!UP2 USEL UR4, URZ, 0xffffffff, UP1 ;  /* 0xffffffffff04a887 */ /* 0x000fc80008800000 */
[----:B------:R-:W-:-:S04]  /*04e0*/  ULOP3.LUT UR4, UR4, 0x1, URZ, 0xc0, !UPT ;  /* 0x0000000104047892 */ /* 0x000fc8000f8ec0ff */
[----:B------:R-:W-:-:S11]  /*04f0*/  UISETP.NE.U32.AND UP4, UPT, UR4, 0x1, UPT ;  /* 0x000000010400788c */ /* 0x000fd6000bf85070 */
.L_x_8:
[----:B------:R-:W3:Y:S01]  /*0500*/  SHFL.IDX PT, R0, R82, RZ, 0x1f ;  /* 0x00001fff52007589 */ /* 0x000ee200000e0000 */
[----:B------:R-:W-:-:S04]  /*0510*/  UISETP.NE.AND UP0, UPT, UR11, 0x2, UPT ;  /* 0x000000020b00788c */ /* 0x000fc8000bf05270 */
[----:B------:R-:W-:Y:S02]  /*0520*/  UISETP.EQ.AND UP1, UPT, UR15, URZ, !UP0 ;  /* 0x000000ff0f00728c */ /* 0x000fe4000c722270 */
[----:B------:R-:W-:-:S04]  /*0530*/  USEL UR26, URZ, 0x1, UP0 ;  /* 0x00000001ff1a7887 */ /* 0x000fc80008000000 */
[----:B------:R-:W-:Y:S02]  /*0540*/  PLOP3.LUT P3, PT, P0, PT, UP1, 0x80, 0x8 ;  /* 0x000000000008781c */ /* 0x000fe4000076f018 */
[----:B---3--:R-:W-:-:S13]  /*0550*/  ISETP.NE.AND P1, PT, R0, RZ, PT ;  /* 0x000000ff0000720c */ /* 0x008fda0003f25270 */
[----:B------:R-:W-:Y:S05]  /*0560*/  @P1 BRA `(.L_x_9) ;  /* 0x0000000400601947 */ /* 0x000fea0003800000 */
[----:B------:R-:W-:Y:S01]  /*0570*/  ELECT P1, URZ, PT ;  /* 0x0000000000ff782f */ /* 0x000fe20003820000 */
[----:B------:R-:W-:-:S12]  /*0580*/  BSSY.RECONVERGENT B0, `(.L_x_9) ;  /* 0x0000056000007945 */ /* 0x000fd80003800200 */
[----:B------:R-:W-:Y:S05]  /*0590*/  @!P1 BRA `(.L_x_10) ;  /* 0x0000000400509947 */ /* 0x000fea0003800000 */
[----:B------:R-:W-:Y:S01]  /*05a0*/  UMOV UR6, 0x400 ;  /* 0x0000040000067882 */ /* 0x000fe20000000000 */
[----:B------:R-:W-:Y:S01]  /*05b0*/  UMOV UR5, 0x1 ;  /* 0x0000000100057882 */ /* 0x000fe20000000000 */
[----:B------:R-:W-:Y:S01]  /*05c0*/  UMOV UR4, 0x4 ;  /* 0x0000000400047882 */ /* 0x000fe20000000000 */
[----:B------:R-:W-:Y:S02]  /*05d0*/  ULEA UR6, UR54, UR6, 0x18 ;  /* 0x0000000636067291 */ /* 0x000fe4000f8ec0ff */
[----:B------:R-:W-:-:S04]  /*05e0*/  UIADD3 UR8, UPT, UPT, -UR5, 0x100000, URZ ;  /* 0x0010000005087890 */ /* 0x000fc8000fffe1ff */
[----:B------:R-:W-:Y:S02]  /*05f0*/  USHF.L.U32 UR9, UR8, 0xb, URZ ;  /* 0x0000000b08097899 */ /* 0x000fe400080006ff */
[----:B------:R-:W-:Y:S02]  /*0600*/  USHF.L.U32 UR8, UR8, 0x1, URZ ;  /* 0x0000000108087899 */ /* 0x000fe400080006ff */
[----:B------:R-:W-:-:S04]  /*0610*/  UIADD3 UR4, UPT, UPT, -UR4, 0x100000, URZ ;  /* 0x0010000004047890 */ /* 0x000fc8000fffe1ff */
[----:B------:R-:W-:Y:S02]  /*0620*/  USHF.L.U32 UR5, UR4, 0xb, URZ ;  /* 0x0000000b04057899 */ /* 0x000fe400080006ff */
[----:B------:R-:W-:Y:S01]  /*0630*/  USHF.L.U32 UR4, UR4, 0x1, URZ ;  /* 0x0000000104047899 */ /* 0x000fe200080006ff */
[----:B------:R-:W3:Y:S03]  /*0640*/  FENCE.VIEW.ASYNC.S ;  /* 0x00000000000073c6 */ /* 0x000ee60000000000 */
[----:B---3--:R3:W4:Y:S08]  /*0650*/  SYNCS.EXCH.64 URZ, [UR6], UR8 ;  /* 0x0000000806ff75b2 */ /* 0x0087300008000100 */
[----:B------:R3:W1:Y:S01]  /*0660*/  SYNCS.EXCH.64 URZ, [UR6+0x120], UR4 ;  /* 0x0001200406ff75b2 */ /* 0x0006620008000100 */
        /* <DEDUP_REMOVED lines=69> */
[----:B------:R3:W1:Y:S02]  /*0ac0*/  SYNCS.EXCH.64 URZ, [UR6+0x238], UR4 ;  /* 0x0002380406ff75b2 */ /* 0x0006640008000100 */
[----:B---34-:R-:W-:Y:S01]  /*0ad0*/  NOP ;  /* 0x0000000000007918 */ /* 0x018fe20000000000 */
.L_x_10:
[----:B------:R-:W-:Y:S05]  /*0ae0*/  BSYNC.RECONVERGENT B0 ;  /* 0x0000000000007941 */ /* 0x000fea0003800200 */
.L_x_9:
[----:B------:R-:W3:Y:S01]  /*0af0*/  SHFL.IDX PT, R0, R82, RZ, 0x1f ;  /* 0x00001fff52007589 */ /* 0x000ee200000e0000 */
[----:B------:R-:W-:Y:S01]  /*0b00*/  NOP ;  /* 0x0000000000007918 */ /* 0x000fe20000000000 */
[----:B---3--:R-:W-:-:S13]  /*0b10*/  ISETP.NE.AND P1, PT, R0, 0x1, PT ;  /* 0x000000010000780c */ /* 0x008fda0003f25270 */
[----:B------:R-:W-:Y:S05]  /*0b20*/  @P1 BRA `(.L_x_11) ;  /* 0x00000000003c1947 */ /* 0x000fea0003800000 */
        /* <DEDUP_REMOVED lines=10> */
[----:B------:R-:W-:Y:S01]  /*0bd0*/  ELECT P1, URZ, PT ;  /* 0x0000000000ff782f */ /* 0x000fe20003820000 */
[----:B------:R-:W3:Y:S02]  /*0be0*/  FENCE.VIEW.ASYNC.S ;  /* 0x00000000000073c6 */ /* 0x000ee40000000000 */
[----:B---3--:R3:W4:Y:S08]  /*0bf0*/  SYNCS.EXCH.64 URZ, [UR6+0x240], UR8 ;  /* 0x0002400806ff75b2 */ /* 0x0087300008000100 */
[----:B------:R3:W1:Y:S01]  /*0c00*/  SYNCS.EXCH.64 URZ, [UR6+0x248], UR4 ;  /* 0x0002480406ff75b2 */ /* 0x0006620008000100 */
[----:B------:R-:W-:Y:S01]  /*0c10*/  NOP ;  /* 0x0000000000007918 */ /* 0x000fe20000000000 */
.L_x_11:
[----:B------:R-:W2:Y:S01]  /*0c20*/  SHFL.IDX PT, R0, R82, RZ, 0x1f ;  /* 0x00001fff52007589 */ /* 0x000ea200000e0000 */
[----:B------:R-:W-:Y:S01]  /*0c30*/  NOP ;  /* 0x0000000000007918 */ /* 0x000fe20000000000 */
[----:B--2---:R-:W-:-:S13]  /*0c40*/  ISETP.NE.AND P1, PT, R0, 0x3, PT ;  /* 0x000000030000780c */ /* 0x004fda0003f25270 */
[----:B------:R-:W-:Y:S05]  /*0c50*/  @P1 BRA `(.L_x_12) ;  /* 0x00000000002c1947 */ /* 0x000fea0003800000 */
[----:B---3--:R-:W-:Y:S01]  /*0c60*/  UMOV UR5, 0x400 ;  /* 0x0000040000057882 */ /* 0x008fe20000000000 */
[----:B------:R-:W-:Y:S01]  /*0c70*/  UMOV UR4, 0x20 ;  /* 0x0000002000047882 */ /* 0x000fe20000000000 */
[----:B------:R-:W-:Y:S02]  /*0c80*/  ULEA UR5, UR54, UR5, 0x18 ;  /* 0x0000000536057291 */ /* 0x000fe4000f8ec0ff */
[----:B------:R-:W-:-:S04]  /*0c90*/  UIADD3 UR6, UPT, UPT, -UR4, 0x100000, URZ ;  /* 0x0010000004067890 */ /* 0x000fc8000fffe1ff */
[----:B------:R-:W-:Y:S02]  /*0ca0*/  USHF.L.U32 UR7, UR6, 0xb, URZ ;  /* 0x0000000b06077899 */ /* 0x000fe400080006ff */
[----:B------:R-:W-:Y:S01]  /*0cb0*/  USHF.L.U32 UR6, UR6, 0x1, URZ ;  /* 0x0000000106067899 */ /* 0x000fe200080006ff */
[----:B------:R-:W-:Y:S01]  /*0cc0*/  ELECT P1, URZ, PT ;  /* 0x0000000000ff782f */ /* 0x000fe20003820000 */
[----:B------:R-:W2:Y:S10]  /*0cd0*/  FENCE.VIEW.ASYNC.S ;  /* 0x00000000000073c6 */ /* 0x000eb40000000000 */
[----:B--2---:R2:W3:Y:S01]  /*0ce0*/  SYNCS.EXCH.64 URZ, [UR5+0x250], UR6 ;  /* 0x0002500605ff75b2 */ /* 0x0044e20008000100 */
[----:B------:R2:W1:Y:S01]  /*0cf0*/  SYNCS.EXCH.64 URZ, [UR5+0x258], UR6 ;  /* 0x0002580605ff75b2 */ /* 0x0004620008000100 */
[----:B------:R-:W-:Y:S01]  /*0d00*/  NOP ;  /* 0x0000000000007918 */ /* 0x000fe20000000000 */
.L_x_12:
[----:B------:R-:W4:Y:S01]  /*0d10*/  SHFL.IDX PT, R0, R82, RZ, 0x1f ;  /* 0x00001fff52007589 */ /* 0x000f2200000e0000 */
[----:B------:R-:W-:Y:S01]  /*0d20*/  NOP ;  /* 0x0000000000007918 */ /* 0x000fe20000000000 */
[----:B----4-:R-:W-:-:S13]  /*0d30*/  ISETP.NE.AND P1, PT, R0, 0x4, PT ;  /* 0x000000040000780c */ /* 0x010fda0003f25270 */
[----:B------:R-:W-:Y:S05]  /*0d40*/  @P1 BRA `(.L_x_13) ;  /* 0x0000000000481947 */ /* 0x000fea0003800000 */
[----:B--23--:R-:W-:Y:S01]  /*0d50*/  UMOV UR6, 0x720 ;  /* 0x0000072000067882 */ /* 0x00cfe20000000000 */
[----:B------:R-:W-:Y:S01]  /*0d60*/  UMOV UR5, 0x400 ;  /* 0x0000040000057882 */ /* 0x000fe20000000000 */
[----:B------:R-:W-:Y:S01]  /*0d70*/  USEL UR6, UR6, 0x620, UP4 ;  /* 0x0000062006067887 */ /* 0x000fe2000a000000 */
        /* <DEDUP_REMOVED lines=9> */
[----:B------:R-:W2:Y:S02]  /*0e10*/  FENCE.VIEW.ASYNC.S ;  /* 0x00000000000073c6 */ /* 0x000ea40000000000 */
[----:B--2---:R4:W2:Y:S08]  /*0e20*/  SYNCS.EXCH.64 URZ, [UR5+0x260], UR8 ;  /* 0x0002600805ff75b2 */ /* 0x0048b00008000100 */
[----:B------:R4:W3:Y:S01]  /*0e30*/  SYNCS.EXCH.64 URZ, [UR5+0x270], UR6 ;  /* 0x0002700605ff75b2 */ /* 0x0008e20008000100 */
[----:B------:R4:W1:Y:S01]  /*0e40*/  SYNCS.EXCH.64 URZ, [UR5+0x268], UR8 ;  /* 0x0002680805ff75b2 */ /* 0x0008620008000100 */
[----:B------:R4:W1:Y:S02]  /*0e50*/  SYNCS.EXCH.64 URZ, [UR5+0x278], UR6 ;  /* 0x0002780605ff75b2 */ /* 0x0008640008000100 */
[----:B----4-:R-:W-:Y:S01]  /*0e60*/  NOP ;  /* 0x0000000000007918 */ /* 0x010fe20000000000 */
.L_x_13:
[----:B------:R-:W4:Y:S01]  /*0e70*/  SHFL.IDX PT, R0, R82, RZ, 0x1f ;  /* 0x00001fff52007589 */ /* 0x000f2200000e0000 */
[----:B------:R-:W-:Y:S01]  /*0e80*/  NOP ;  /* 0x0000000000007918 */ /* 0x000fe20000000000 */
[----:B----4-:R-:W-:-:S13]  /*0e90*/  ISETP.NE.AND P1, PT, R0, 0x5, PT ;  /* 0x000000050000780c */ /* 0x010fda0003f25270 */
[----:B------:R-:W-:Y:S05]  /*0ea0*/  @P1 BRA `(.L_x_14) ;  /* 0x0000000000541947 */ /* 0x000fea0003800000 */
[----:B--23--:R-:W-:Y:S01]  /*0eb0*/  UMOV UR6, 0x400 ;  /* 0x0000040000067882 */ /* 0x00cfe20000000000 */
        /* <DEDUP_REMOVED lines=14> */
[----:B------:R4:W1:Y:S01]  /*0fa0*/  SYNCS.EXCH.64 URZ, [UR6+0x2a8], UR4 ;  /* 0x0002a80406ff75b2 */ /* 0x0008620008000100 */
[----:B------:R4:W1:Y:S01]  /*0fb0*/  SYNCS.EXCH.64 URZ, [UR6+0x290], UR8 ;  /* 0x0002900806ff75b2 */ /* 0x0008620008000100 */
[----:B------:R4:W1:Y:S01]  /*0fc0*/  SYNCS.EXCH.64 URZ, [UR6+0x2b0], UR4 ;  /* 0x0002b00406ff75b2 */ /* 0x0008620008000100 */
[----:B------:R4:W1:Y:S01]  /*0fd0*/  SYNCS.EXCH.64 URZ, [UR6+0x298], UR8 ;  /* 0x0002980806ff75b2 */ /* 0x0008620008000100 */
[----:B------:R4:W1:Y:S02]  /*0fe0*/  SYNCS.EXCH.64 URZ, [UR6+0x2b8], UR4 ;  /* 0x0002b80406ff75b2 */ /* 0x0008640008000100 */
[----:B----4-:R-:W-:Y:S01]  /*0ff0*/  NOP ;  /* 0x0000000000007918 */ /* 0x010fe20000000000 */
.L_x_14:
[----:B------:R-:W4:Y:S01]  /*1000*/  SHFL.IDX PT, R0, R82, RZ, 0x1f ;  /* 0x00001fff52007589 */ /* 0x000f2200000e0000 */
[----:B------:R-:W-:Y:S01]  /*1010*/  ISETP.NE.OR P0, PT, RZ, UR11, !P0 ;  /* 0x0000000bff007c0c */ /* 0x000fe2000c705670 */
[----:B------:R-:W-:Y:S01]  /*1020*/  NOP ;  /* 0x0000000000007918 */ /* 0x000fe20000000000 */
[----:B----4-:R-:W-:-:S13]  /*1030*/  ISETP.NE.AND P1, PT, R0, 0x3, PT ;  /* 0x000000030000780c */ /* 0x010fda0003f25270 */
[----:B------:R-:W-:Y:S05]  /*1040*/  @P1 BRA `(.L_x_15) ;  /* 0x0000000000341947 */ /* 0x000fea0003800000 */
[----:B--23--:R-:W-:Y:S01]  /*1050*/  UMOV UR5, 0x400 ;  /* 0x0000040000057882 */ /* 0x00cfe20000000000 */
[----:B------:R-:W-:Y:S01]  /*1060*/  UMOV UR4, 0x20 ;  /* 0x0000002000047882 */ /* 0x000fe20000000000 */
[----:B------:R-:W-:Y:S02]  /*1070*/  ULEA UR5, UR54, UR5, 0x18 ;  /* 0x0000000536057291 */ /* 0x000fe4000f8ec0ff */
[----:B------:R-:W-:-:S04]  /*1080*/  UIADD3 UR6, UPT, UPT, -UR4, 0x100000, URZ ;  /* 0x0010000004067890 */ /* 0x000fc8000fffe1ff */
[----:B------:R-:W-:Y:S02]  /*1090*/  USHF.L.U32 UR7, UR6, 0xb, URZ ;  /* 0x0000000b06077899 */ /* 0x000fe400080006ff */
[----:B------:R-:W-:Y:S01]  /*10a0*/  USHF.L.U32 UR6, UR6, 0x1, URZ ;  /* 0x0000000106067899 */ /* 0x000fe200080006ff */
[----:B------:R-:W-:Y:S01]  /*10b0*/  ELECT P1, URZ, PT ;  /* 0x0000000000ff782f */ /* 0x000fe20003820000 */
[----:B------:R-:W2:Y:S10]  /*10c0*/  FENCE.VIEW.ASYNC.S ;  /* 0x00000000000073c6 */ /* 0x000eb40000000000 */
[----:B--2---:R4:W2:Y:S01]  /*10d0*/  SYNCS.EXCH.64 URZ, [UR5+0x2c0], UR6 ;  /* 0x0002c00605ff75b2 */ /* 0x0048a20008000100 */
[----:B------:R4:W3:Y:S01]  /*10e0*/  SYNCS.EXCH.64 URZ, [UR5+0x2d0], UR6 ;  /* 0x0002d00605ff75b2 */ /* 0x0008e20008000100 */
[----:B------:R4:W1:Y:S01]  /*10f0*/  SYNCS.EXCH.64 URZ, [UR5+0x2c8], UR6 ;  /* 0x0002c80605ff75b2 */ /* 0x0008620008000100 */
[----:B------:R4:W1:Y:S02]  /*1100*/  SYNCS.EXCH.64 URZ, [UR5+0x2d8], UR6 ;  /* 0x0002d80605ff75b2 */ /* 0x0008640008000100 */
[----:B----4-:R-:W-:Y:S01]  /*1110*/  NOP ;  /* 0x0000000000007918 */ /* 0x010fe20000000000 */
.L_x_15:
[----:B------:R-:W-:Y:S01]  /*1120*/  VOTEU.ALL UP0, P0 ;  /* 0x0000000000ff7886 */ /* 0x000fe20000000000 */
[----:B--23--:R-:W-:Y:S01]  /*1130*/  UMOV UR6, 0x20 ;  /* 0x0000002000067882 */ /* 0x00cfe20000000000 */
[----:B------:R-:W2:Y:S01]  /*1140*/  LDCU UR5, c[0x0][0x36c] ;  /* 0x00006d80ff0577ac */ /* 0x000ea20008000800 */
[----:B------:R-:W-:Y:S01]  /*1150*/  NOP ;  /* 0x0000000000007918 */ /* 0x000fe20000000000 */
[----:B------:R-:W-:Y:S01]  /*1160*/  LOP3.LUT R0, R78, 0x1f, RZ, 0xc0, !PT ;  /* 0x0000001f4e007812 */ /* 0x000fe200078ec0ff */
[----:B------:R-:W-:Y:S01]  /*1170*/  @!UP0 UMOV UR4, 0x400 ;  /* 0x0000040000048882 */ /* 0x000fe20000000000 */
[----:B------:R-:W-:-:S04]  /*1180*/  @!UP0 UIADD3 UR6, UPT, UPT, -UR6, 0x100000, URZ ;  /* 0x0010000006068890 */ /* 0x000fc8000fffe1ff */
[----:B------:R-:W-:Y:S02]  /*1190*/  @!UP0 USHF.L.U32 UR7, UR6, 0xb, URZ ;  /* 0x0000000b06078899 */ /* 0x000fe400080006ff */
[----:B------:R-:W-:Y:S02]  /*11a0*/  @!UP0 USHF.L.U32 UR6, UR6, 0x1, URZ ;  /* 0x0000000106068899 */ /* 0x000fe400080006ff */
[----:B------:R-:W-:Y:S01]  /*11b0*/  @!UP0 ULEA UR4, UR54, UR4, 0x18 ;  /* 0x0000000436048291 */ /* 0x000fe2000f8ec0ff */
[----:B------:R-:W-:Y:S01]  /*11c0*/  VOTEU.ALL UP0, P0 ;  /* 0x0000000000ff7886 */ /* 0x000fe20000000000 */
[----:B------:R-:W-:Y:S02]  /*11d0*/  UISETP.NE.AND UP5, UPT, UR11, URZ, UPT ;  /* 0x000000ff0b00728c */ /* 0x000fe4000bfa5270 */
[----:B--2---:R-:W-:Y:S01]  /*11e0*/  UISETP.EQ.U32.AND UP6, UPT, UR5, 0x1, UPT ;  /* 0x000000010500788c */ /* 0x004fe2000bfc2070 */
[----:B------:R-:W2:Y:S07]  /*11f0*/  FENCE.VIEW.ASYNC.S ;  /* 0x00000000000073c6 */ /* 0x000eae0000000000 */
[----:B--2---:R2:W3:Y:S01]  /*1200*/  @!UP0 SYNCS.EXCH.64 URZ, [UR4+0x2e0], UR6 ;  /* 0x0002e00604ff85b2 */ /* 0x0044e20008000100 */
[----:B------:R-:W-:Y:S05]  /*1210*/  BRA.U !UP6, `(.L_x_16) ;  /* 0x000000010e087547 */ /* 0x000fea000b800000 */
[----:B-1-3--:R-:W-:Y:S01]  /*1220*/  UCGABAR_ARV ;  /* 0x00000000000079c7 */ /* 0x00afe20008000000 */
[----:B------:R-:W-:Y:S05]  /*1230*/  BRA `(.L_x_17) ;  /* 0x0000000000047947 */ /* 0x000fea0003800000 */
.L_x_16:
[----:B-1-3--:R-:W-:Y:S01]  /*1240*/  NOP ;  /* 0x0000000000007918 */ /* 0x00afe20000000000 */
.L_x_17:
[----:B------:R-:W1:Y:S01]  /*1250*/  S2UR UR10, SR_CTAID.X ;  /* 0x00000000000a79c3 */ /* 0x000e620000002500 */
[----:B------:R-:W-:-:S05]  /*1260*/  CS2R.32 R3, SR_CgaSize ;  /* 0x0000000000037805 */ /* 0x000fca0000008a00 */
[----:B------:R-:W-:-:S05]  /*1270*/  IMAD R3, R3, -0xa0, RZ ;  /* 0xffffff6003037824 */ /* 0x000fca00078e02ff */
[----:B------:R-:W-:-:S14]  /*1280*/  R2UR UR5, R3 ;  /* 0x00000000030572ca */ /* 0x000fdc00000e0000 */
[----:B------:R-:W3:Y:S01]  /*1290*/  LDCU UR5, c[0x0][UR5+0x2b0] ;  /* 0x00005600050577ac */ /* 0x000ee20008000800 */
[----:B------:R-:W-:-:S05]  /*12a0*/  CS2R.32 R3, SR_CgaSize ;  /* 0x0000000000037805 */ /* 0x000fca0000008a00 */
[----:B------:R-:W-:-:S05]  /*12b0*/  IMAD R3, R3, -0xa0, RZ ;  /* 0xffffff6003037824 */ /* 0x000fca00078e02ff */
[----:B--2---:R-:W-:-:S14]  /*12c0*/  R2UR UR4, R3 ;  /* 0x00000000030472ca */ /* 0x004fdc00000e0000 */
[----:B------:R-:W2:Y:S01]  /*12d0*/  LDCU UR4, c[0x0][UR4+0x2b4] ;  /* 0x00005680040477ac */ /* 0x000ea20008000800 */
[----:B------:R-:W4:Y:S01]  /*12e0*/  S2UR UR51, SR_CTAID.Y ;  /* 0x00000000003379c3 */ /* 0x000f220000002600 */
[----:B------:R-:W-:-:S05]  /*12f0*/  CS2R.32 R3, SR_CgaSize ;  /* 0x0000000000037805 */ /* 0x000fca0000008a00 */
[----:B------:R-:W-:-:S05]  /*1300*/  IMAD R3, R3, -0xa0, RZ ;  /* 0xffffff6003037824 */ /* 0x000fca00078e02ff */
[----:B------:R-:W-:-:S14]  /*1310*/  R2UR UR6, R3 ;  /* 0x00000000030672ca */ /* 0x000fdc00000e0000 */
[----:B------:R-:W2:Y:S01]  /*1320*/  LDCU UR6, c[0x0][UR6+0x2a0] ;  /* 0x00005400060677ac */ /* 0x000ea20008000800 */
[----:B------:R-:W-:Y:S01]  /*1330*/  UISETP.GT.U32.AND UP0, UPT, UR15, 0xffff, UPT ;  /* 0x0000ffff0f00788c */ /* 0x000fe2000bf04070 */
[----:B------:R-:W2:Y:S01]  /*1340*/  LDCU UR17, c[0x0][0xb24] ;  /* 0x00016480ff1177ac */ /* 0x000ea20008000800 */
[----:B------:R-:W2:Y:S01]  /*1350*/  LDCU UR37, c[0x0][0xb24] ;  /* 0x00016480ff2577ac */ /* 0x000ea20008000800 */
[----:B------:R-:W2:Y:S01]  /*1360*/  LDCU UR16, c[0x0][0xb30] ;  /* 0x00016600ff1077ac */ /* 0x000ea20008000800 */
[----:B-1----:R-:W-:Y:S01]  /*1370*/  I2FP.F32.U32 R3, UR10 ;  /* 0x0000000a00037c45 */ /* 0x002fe20008201000 */
[----:B------:R-:W-:-:S04]  /*1380*/  USHF.L.U32 UR18, UR54, 0x9, URZ ;  /* 0x0000000936127899 */ /* 0x000fc800080006ff */
[----:B---3--:R-:W-:Y:S01]  /*1390*/  FMUL R3, R3, UR5 ;  /* 0x0000000503037c20 */ /* 0x008fe20008400000 */
[----:B------:R-:W-:-:S05]  /*13a0*/  CS2R.32 R2, SR_CgaSize ;  /* 0x0000000000027805 */ /* 0x000fca0000008a00 */
[----:B------:R-:W-:-:S05]  /*13b0*/  IMAD R2, R2, -0xa0, RZ ;  /* 0xffffff6002027824 */ /* 0x000fca00078e02ff */
[----:B------:R-:W-:-:S14]  /*13c0*/  R2UR UR5, R2 ;  /* 0x00000000020572ca */ /* 0x000fdc00000e0000 */
[----:B------:R-:W1:Y:S01]  /*13d0*/  LDCU UR5, c[0x0][UR5+0x2a4] ;  /* 0x00005480050577ac */ /* 0x000e620008000800 */
[----:B----4-:R-:W-:Y:S01]  /*13e0*/  I2FP.F32.U32 R2, UR51 ;  /* 0x0000003300027c45 */ /* 0x010fe20008201000 */
[----:B------:R-:W-:Y:S01]  /*13f0*/  UMOV UR13, 0x55 ;  /* 0x00000055000d7882 */ /* 0x000fe20000000000 */
[----:B------:R-:W3:Y:S03]  /*1400*/  F2I.U32.TRUNC.NTZ R3, R3 ;  /* 0x0000000300037305 */ /* 0x000ee6000020f000 */
[----:B--2---:R-:W-:Y:S01]  /*1410*/  FMUL R2, R2, UR4 ;  /* 0x0000000402027c20 */ /* 0x004fe20008400000 */
[----:B------:R-:W-:-:S04]  /*1420*/  USEL UR4, UR15, 0xffff, !UP0 ;  /* 0x0000ffff0f047887 */ /* 0x000fc8000c000000 */
[----:B------:R-:W-:Y:S01]  /*1430*/  ULOP3.LUT UR4, UR4, 0xffff, URZ, 0xc0, !UPT ;  /* 0x0000ffff04047892 */ /* 0x000fe2000f8ec0ff */
[----:B------:R-:W2:Y:S01]  /*1440*/  F2I.U32.TRUNC.NTZ R2, R2 ;  /* 0x0000000200027305 */ /* 0x000ea2000020f000 */
[----:B---3--:R-:W-:Y:S02]  /*1450*/  R2UR UR49, R3 ;  /* 0x00000000033172ca */ /* 0x008fe400000e0000 */
[----:B------:R-:W-:Y:S02]  /*1460*/  PRMT R3, RZ, 0x7610, R3 ;  /* 0x00007610ff037816 */ /* 0x000fe40000000003 */
[----:B--2---:R-:W-:Y:S02]  /*1470*/  R2UR UR48, R2 ;  /* 0x00000000023072ca */ /* 0x004fe400000e0000 */
[----:B------:R-:W-:-:S07]  /*1480*/  PRMT R2, RZ, 0x7610, R2 ;  /* 0x00007610ff027816 */ /* 0x000fce0000000002 */
[----:B------:R-:W-:-:S04]  /*1490*/  UIADD3 UR49, UPT, UPT, -UR49, URZ, URZ ;  /* 0x000000ff31317290 */ /* 0x000fc8000fffe1ff */
[----:B------:R-:W-:Y:S02]  /*14a0*/  UIMAD UR49, UR6, UR49, UR10 ;  /* 0x00000031063172a4 */ /* 0x000fe4000f8e020a */
[----:B------:R-:W-:-:S04]  /*14b0*/  UIADD3 UR48, UPT, UPT, -UR48, URZ, URZ ;  /* 0x000000ff30307290 */ /* 0x000fc8000fffe1ff */
[----:B-1----:R-:W-:Y:S01]  /*14c0*/  UIMAD UR48, UR5, UR48, UR51 ;  /* 0x00000030053072a4 */ /* 0x002fe2000f8e0233 */
[----:B------:R-:W-:Y:S11]  /*14d0*/  BRA.U UP5, `(.L_x_18) ;  /* 0x00000001055c7547 */ /* 0x000ff6000b800000 */
[----:B------:R-:W-:Y:S02]  /*14e0*/  UISETP.GT.U32.AND UP0, UPT, UR49, 0x1, UPT ;  /* 0x000000013100788c */ /* 0x000fe4000bf04070 */
[----:B------:R-:W-:Y:S02]  /*14f0*/  ULOP3.LUT UR5, UR49, 0xfffffffe, URZ, 0xc0, !UPT ;  /* 0xfffffffe31057892 */ /* 0x000fe4000f8ec0ff */
[----:B------:R-:W-:Y:S02]  /*1500*/  UISETP.NE.AND UP3, UPT, UR48, URZ, UP0 ;  /* 0x000000ff3000728c */ /* 0x000fe40008765270 */
[----:B------:R-:W-:Y:S02]  /*1510*/  UISETP.NE.AND UP2, UPT, UR48, 0x1, UP0 ;  /* 0x000000013000788c */ /* 0x000fe40008745270 */
[----:B------:R-:W-:Y:S02]  /*1520*/  UISETP.NE.AND UP1, UPT, UR48, 0x2, UP0 ;  /* 0x000000023000788c */ /* 0x000fe40008725270 */
[----:B------:R-:W-:-:S02]  /*1530*/  UISETP.NE.AND UP0, UPT, UR48, 0x3, UP0 ;  /* 0x000000033000788c */ /* 0x000fc40008705270 */
[----:B------:R-:W-:Y:S02]  /*1540*/  USEL UR7, URZ, 0x1, UP3 ;  /* 0x00000001ff077887 */ /* 0x000fe40009800000 */
[----:B------:R-:W-:Y:S02]  /*1550*/  USEL UR6, URZ, 0x4, UP2 ;  /* 0x00000004ff067887 */ /* 0x000fe40009000000 */
[----:B------:R-:W-:Y:S02]  /*1560*/  USEL UR14, URZ, 0x10, UP1 ;  /* 0x00000010ff0e7887 */ /* 0x000fe40008800000 */
[----:B------:R-:W-:Y:S02]  /*1570*/  USEL UR9, URZ, 0x40, UP0 ;  /* 0x00000040ff097887 */ /* 0x000fe40008000000 */
[----:B------:R-:W-:Y:S02]  /*1580*/  USEL UR8, URZ, 0x2, UP3 ;  /* 0x00000002ff087887 */ /* 0x000fe40009800000 */
[----:B------:R-:W-:-:S02]  /*1590*/  UIADD3 UR14, UPT, UPT, UR14, UR6, UR7 ;  /* 0x000000060e0e7290 */ /* 0x000fc4000fffe007 */
[----:B------:R-:W-:Y:S02]  /*15a0*/  USEL UR6, URZ, 0x20, UP1 ;  /* 0x00000020ff067887 */ /* 0x000fe40008800000 */
[----:B------:R-:W-:Y:S02]  /*15b0*/  USEL UR7, URZ, 0x8, UP2 ;  /* 0x00000008ff077887 */ /* 0x000fe40009000000 */
[----:B------:R-:W-:Y:S02]  /*15c0*/  UIADD3 UR8, UPT, UPT, UR8, UR9, UR14 ;  /* 0x0000000908087290 */ /* 0x000fe4000fffe00e */
[----:B------:R-:W-:Y:S02]  /*15d0*/  ULEA UR5, UR48, UR5, 0x1 ;  /* 0x0000000530057291 */ /* 0x000fe4000f8e08ff */
[----:B------:R-:W-:Y:S02]  /*15e0*/  USEL UR9, URZ, 0x80, UP0 ;  /* 0x00000080ff097887 */ /* 0x000fe40008000000 */
[----:B------:R-:W-:-:S03]  /*15f0*/  UIADD3 UR7, UPT, UPT, UR6, UR7, UR8 ;  /* 0x0000000706077290 */ /* 0x000fc6000fffe008 */
[----:B------:R-:W-:Y:S01]  /*1600*/  UMOV UR6, 0x3 ;  /* 0x0000000300067882 */ /* 0x000fe20000000000 */
[----:B------:R-:W-:Y:S02]  /*1610*/  UIADD3 UR7, UPT, UPT, UR7, UR9, URZ ;  /* 0x0000000907077290 */ /* 0x000fe4000fffe0ff */
[----:B------:R-:W-:-:S04]  /*1620*/  USHF.L.U32 UR5, UR6, UR5, URZ ;  /* 0x0000000506057299 */ /* 0x000fc800080006ff */
[----:B------:R-:W-:Y:S02]  /*1630*/  MOV R3, UR7 ;  /* 0x0000000700037c02 */ /* 0x000fe40008000f00 */
[----:B------:R-:W-:-:S07]  /*1640*/  MOV R2, UR5 ;  /* 0x0000000500027c02 */ /* 0x000fce0008000f00 */
.L_x_18:
[----:B------:R-:W1:Y:S01]  /*1650*/  S2UR UR36, SR_CTAID.Z ;  /* 0x00000000002479c3 */ /* 0x000e620000002700 */
[----:B------:R-:W-:Y:S02]  /*1660*/  UISETP.GE.AND UP0, UPT, UR17, 0x1, UPT ;  /* 0x000000011100788c */ /* 0x000fe4000bf06270 */
[----:B------:R-:W-:Y:S02]  /*1670*/  UISETP.NE.AND UP3, UPT, UR11, 0x2, UPT ;  /* 0x000000020b00788c */ /* 0x000fe4000bf65270 */
[----:B------:R-:W-:Y:S02]  /*1680*/  ULOP3.LUT UR14, UR18, 0xc00, URZ, 0xc0, !UPT ;  /* 0x00000c00120e7892 */ /* 0x000fe4000f8ec0ff */
[----:B------:R-:W-:Y:S01]  /*1690*/  USHF.L.U32 UR13, UR13, UR4, URZ ;  /* 0x000000040d0d7299 */ /* 0x000fe200080006ff */
[----:B------:R-:W-:Y:S02]  /*16a0*/  UMOV UR50, UR10 ;  /* 0x0000000a00327c82 */ /* 0x000fe40008000000 */
[----:B------:R-:W-:Y:S09]  /*16b0*/  BRA.U !UP0, `(.L_x_19) ;  /* 0x0000000108b87547 */ /* 0x000ff2000b800000 */
[----:B------:R-:W2:Y:S01]  /*16c0*/  LDCU.128 UR4, c[0x0][0xb10] ;  /* 0x00016200ff0477ac */ /* 0x000ea20008000c00 */
[----:B------:R-:W3:Y:S01]  /*16d0*/  LDCU UR20, c[0x0][0x370] ;  /* 0x00006e00ff1477ac */ /* 0x000ee20008000800 */
[----:B------:R-:W4:Y:S01]  /*16e0*/  LDCU UR19, c[0x0][0x374] ;  /* 0x00006e80ff1377ac */ /* 0x000f220008000800 */
[----:B------:R-:W1:Y:S01]  /*16f0*/  LDCU UR50, c[0x0][0xb0c] ;  /* 0x00016180ff3277ac */ /* 0x000e620008000800 */
[----:B------:R-:W3:Y:S01]  /*1700*/  LDCU UR18, c[0x0][0xb20] ;  /* 0x00016400ff1277ac */ /* 0x000ee20008000800 */
[----:B------:R-:W3:Y:S01]  /*1710*/  LDCU.64 UR8, c[0x0][0xb28] ;  /* 0x00016500ff0877ac */ /* 0x000ee20008000a00 */
[----:B--2---:R-:W-:Y:S02]  /*1720*/  UISETP.NE.AND UP0, UPT, UR6, 0x1, UPT ;  /* 0x000000010600788c */ /* 0x004fe4000bf05270 */
[----:B----4-:R-:W-:Y:S02]  /*1730*/  UIMAD.WIDE.U32 UR24, UR19, UR7, URZ ;  /* 0x00000007131872a5 */ /* 0x010fe4000f8e00ff */
[----:B------:R-:W-:-:S02]  /*1740*/  UISETP.NE.AND UP2, UPT, UR17, 0x1, UPT ;  /* 0x000000011100788c */ /* 0x000fc4000bf45270 */
[----:B-1----:R-:W-:Y:S02]  /*1750*/  UISETP.NE.AND UP1, UPT, UR50, 0x1, UPT ;  /* 0x000000013200788c */ /* 0x002fe4000bf25270 */
[----:B------:R-:W-:Y:S02]  /*1760*/  UIMAD.WIDE.U32 UR28, UR51, UR7, URZ ;  /* 0x00000007331c72a5 */ /* 0x000fe4000f8e00ff */
[----:B---3--:R-:W-:Y:S01]  /*1770*/  UIMAD.WIDE.U32 UR22, UR20, UR4, URZ ;  /* 0x00000004141672a5 */ /* 0x008fe2000f8e00ff */
[----:B------:R-:W-:Y:S01]  /*1780*/  UMOV UR7, UR25 ;  /* 0x0000001900077c82 */ /* 0x000fe20008000000 */
[----:B------:R-:W-:Y:S02]  /*1790*/  UIMAD.WIDE.U32 UR24, UR10, UR4, URZ ;  /* 0x000000040a1872a5 */ /* 0x000fe4000f8e00ff */
[----:B------:R-:W-:-:S03]  /*17a0*/  @UP0 USHF.R.U32.HI UR19, URZ, UR18, UR7 ;  /* 0x00000012ff130299 */ /* 0x000fc60008011607 */
[----:B------:R-:W-:Y:S02]  /*17b0*/  @UP1 USHF.R.U32.HI UR20, URZ, UR5, UR23 ;  /* 0x00000005ff141299 */ /* 0x000fe40008011617 */
[----:B------:R-:W-:Y:S02]  /*17c0*/  UIMAD.WIDE.U32 UR22, UR19, UR8, URZ ;  /* 0x00000008131672a5 */ /* 0x000fe4000f8e00ff */
[----:B------:R-:W-:Y:S02]  /*17d0*/  USHF.R.U32.HI UR29, URZ, UR18, UR29 ;  /* 0x00000012ff1d7299 */ /* 0x000fe4000801161d */
[----:B------:R-:W-:Y:S02]  /*17e0*/  UIMAD.WIDE.U32 UR30, UR20, UR8, URZ ;  /* 0x00000008141e72a5 */ /* 0x000fe4000f8e00ff */
[----:B------:R-:W-:Y:S02]  /*17f0*/  @UP2 USHF.R.U32.HI UR19, URZ, UR9, UR23 ;  /* 0x00000009ff132299 */ /* 0x000fe40008011617 */
[----:B------:R-:W-:-:S02]  /*1800*/  USHF.R.U32.HI UR25, URZ, UR5, UR25 ;  /* 0x00000005ff197299 */ /* 0x000fc40008011619 */
[----:B------:R-:W-:Y:S02]  /*1810*/  USEL UR29, UR51, UR29, !UP0 ;  /* 0x0000001d331d7287 */ /* 0x000fe4000c000000 */
[----:B------:R-:W-:Y:S02]  /*1820*/  @UP2 USHF.R.U32.HI UR20, URZ, UR9, UR31 ;  /* 0x00000009ff142299 */ /* 0x000fe4000801161f */
[----:B------:R-:W-:Y:S02]  /*1830*/  UIMAD UR19, UR19, UR17, URZ ;  /* 0x00000011131372a4 */ /* 0x000fe4000f8e02ff */
[----:B------:R-:W-:Y:S02]  /*1840*/  USEL UR25, UR10, UR25, !UP1 ;  /* 0x000000190a197287 */ /* 0x000fe4000c800000 */
[----:B------:R-:W-:Y:S02]  /*1850*/  UIMAD UR4, UR20, UR17, URZ ;  /* 0x00000011140472a4 */ /* 0x000fe4000f8e02ff */
[----:B------:R-:W-:-:S02]  /*1860*/  UISETP.GE.AND UP0, UPT, UR29, UR19, UPT ;  /* 0x000000131d00728c */ /* 0x000fc4000bf06270 */
[----:B------:R-:W-:Y:S02]  /*1870*/  UIMAD.WIDE.U32 UR22, UR29, UR8, URZ ;  /* 0x000000081d1672a5 */ /* 0x000fe4000f8e00ff */
[----:B------:R-:W-:Y:S02]  /*1880*/  UISETP.GE.OR UP0, UPT, UR25, UR4, UP0 ;  /* 0x000000041900728c */ /* 0x000fe40008706670 */
[----:B------:R-:W-:Y:S02]  /*1890*/  USHF.R.U32.HI UR4, URZ, UR9, UR23 ;  /* 0x00000009ff047299 */ /* 0x000fe40008011617 */
[----:B------:R-:W-:Y:S02]  /*18a0*/  UIMAD.WIDE.U32 UR18, UR25, UR8, URZ ;  /* 0x00000008191272a5 */ /* 0x000fe4000f8e00ff */
[----:B------:R-:W-:Y:S02]  /*18b0*/  USEL UR4, UR29, UR4, !UP2 ;  /* 0x000000041d047287 */ /* 0x000fe4000d000000 */
[----:B------:R-:W-:-:S02]  /*18c0*/  UIADD3 UR5, UPT, UPT, -UR29, URZ, URZ ;  /* 0x000000ff1d057290 */ /* 0x000fc4000fffe1ff */
[----:B------:R-:W-:Y:S02]  /*18d0*/  UIADD3 UR8, UPT, UPT, -UR4, URZ, URZ ;  /* 0x000000ff04087290 */ /* 0x000fe4000fffe1ff */
[----:B------:R-:W-:Y:S02]  /*18e0*/  @!UP0 USHF.R.U32.HI UR9, URZ, UR9, UR19 ;  /* 0x00000009ff098299 */ /* 0x000fe40008011613 */
[----:B------:R-:W-:Y:S02]  /*18f0*/  UIMAD UR8, UR17, UR8, UR29 ;  /* 0x00000008110872a4 */ /* 0x000fe4000f8e021d */
[----:B------:R-:W-:Y:S02]  /*1900*/  @!UP0 USEL UR9, UR25, UR9, !UP2 ;  /* 0x0000000919098287 */ /* 0x000fe4000d000000 */
[----:B------:R-:W-:Y:S02]  /*1910*/  UIADD3 UR7, UPT, UPT, -UR25, URZ, URZ ;  /* 0x000000ff19077290 */ /* 0x000fe4000fffe1ff */
[----:B------:R-:W-:-:S02]  /*1920*/  @!UP0 UIMAD UR8, UR8, UR20, UR9 ;  /* 0x00000014080882a4 */ /* 0x000fc4000f8e0209 */
[----:B------:R-:W-:Y:S02]  /*1930*/  @!UP0 UIADD3 UR4, UPT, UPT, UR4, -UR9, URZ ;  /* 0x8000000904048290 */ /* 0x000fe4000fffe0ff */
[----:B------:R-:W-:Y:S02]  /*1940*/  UIMAD UR5, UR6, UR5, UR51 ;  /* 0x00000005060572a4 */ /* 0x000fe4000f8e0233 */
[----:B------:R-:W-:Y:S02]  /*1950*/  @!UP0 UIMAD UR29, UR4, UR17, UR25 ;  /* 0x00000011041d82a4 */ /* 0x000fe4000f8e0219 */
[----:B------:R-:W-:Y:S01]  /*1960*/  UIMAD UR7, UR50, UR7, UR10 ;  /* 0x00000007320772a4 */ /* 0x000fe2000f8e020a */
[----:B------:R-:W-:Y:S01]  /*1970*/  @!UP0 UMOV UR25, UR8 ;  /* 0x0000000800198c82 */ /* 0x000fe20008000000 */
[----:B------:R-:W-:Y:S02]  /*1980*/  UIMAD UR51, UR29, UR6, UR5 ;  /* 0x000000061d3372a4 */ /* 0x000fe4000f8e0205 */
[----:B------:R-:W-:-:S12]  /*1990*/  UIMAD UR50, UR25, UR50, UR7 ;  /* 0x00000032193272a4 */ /* 0x000fd8000f8e0207 */
.L_x_19:
[----:B------:R-:W-:-:S09]  /*19a0*/  UISETP.NE.AND UP0, UPT, UR16, 0x1, UPT ;  /* 0x000000011000788c */ /* 0x000fd2000bf05270 */
[----:B------:R-:W-:Y:S05]  /*19b0*/  BRA.U UP0, `(.L_x_20) ;  /* 0x0000000100407547 */ /* 0x000fea000b800000 */
[----:B------:R-:W2:Y:S01]  /*19c0*/  LDCU.128 UR4, c[0x0][0xb10] ;  /* 0x00016200ff0477ac */ /* 0x000ea20008000c00 */
[----:B------:R-:W3:Y:S01]  /*19d0*/  LDCU UR9, c[0x0][0xb0c] ;  /* 0x00016180ff0977ac */ /* 0x000ee20008000800 */
[----:B------:R-:W4:Y:S01]  /*19e0*/  LDCU UR8, c[0x0][0xb20] ;  /* 0x00016400ff0877ac */ /* 0x000f220008000800 */
[----:B--2---:R-:W-:Y:S02]  /*19f0*/  UIMAD.WIDE.U32 UR18, UR50, UR4, URZ ;  /* 0x00000004321272a5 */ /* 0x004fe4000f8e00ff */
[----:B------:R-:W-:Y:S02]  /*1a00*/  UIMAD.WIDE.U32 UR16, UR51, UR7, URZ ;  /* 0x00000007331072a5 */ /* 0x000fe4000f8e00ff */
[----:B---3--:R-:W-:Y:S02]  /*1a10*/  UISETP.NE.AND UP1, UPT, UR9, 0x1, UPT ;  /* 0x000000010900788c */ /* 0x008fe4000bf25270 */
[----:B------:R-:W-:Y:S01]  /*1a20*/  UISETP.NE.AND UP0, UPT, UR6, 0x1, UPT ;  /* 0x000000010600788c */ /* 0x000fe2000bf05270 */
[----:B------:R-:W-:Y:S01]  /*1a30*/  UMOV UR7, UR19 ;  /* 0x0000001300077c82 */ /* 0x000fe20008000000 */
[----:B----4-:R-:W-:-:S02]  /*1a40*/  USHF.R.U32.HI UR8, URZ, UR8, UR17 ;  /* 0x00000008ff087299 */ /* 0x010fc40008011611 */
[----:B------:R-:W-:Y:S02]  /*1a50*/  USHF.R.U32.HI UR5, URZ, UR5, UR7 ;  /* 0x00000005ff057299 */ /* 0x000fe40008011607 */
[----:B------:R-:W-:Y:S02]  /*1a60*/  USEL UR8, UR51, UR8, !UP0 ;  /* 0x0000000833087287 */ /* 0x000fe4000c000000 */
[----:B------:R-:W-:-:S04]  /*1a70*/  USEL UR5, UR50, UR5, !UP1 ;  /* 0x0000000532057287 */ /* 0x000fc8000c800000 */
[----:B------:R-:W-:Y:S02]  /*1a80*/  UIADD3 UR4, UPT, UPT, -UR8, UR5, URZ ;  /* 0x0000000508047290 */ /* 0x000fe4000fffe1ff */
[----:B------:R-:W-:Y:S02]  /*1a90*/  UIADD3 UR5, UPT, UPT, UR8, -UR5, URZ ;  /* 0x8000000508057290 */ /* 0x000fe4000fffe0ff */
[----:B------:R-:W-:Y:S02]  /*1aa0*/  UIMAD UR51, UR4, UR6, UR51 ;  /* 0x00000006043372a4 */ /* 0x000fe4000f8e0233 */
[----:B------:R-:W-:-:S12]  /*1ab0*/  UIMAD UR50, UR5, UR9, UR50 ;  /* 0x00000009053272a4 */ /* 0x000fd8000f8e0232 */
.L_x_20:
[----:B------:R-:W-:Y:S05]  /*1ac0*/  BRA.U !UP6, `(.L_x_21) ;  /* 0x000000010e0c7547 */ /* 0x000fea000b800000 */
[----:B------:R-:W-:Y:S01]  /*1ad0*/  UCGABAR_WAIT ;  /* 0x0000000000007dc7 */ /* 0x000fe20008000000 */
[----:B------:R-:W-:Y:S01]  /*1ae0*/  CCTL.IVALL ;  /* 0x00000000ff00798f */ /* 0x000fe20002000000 */
[----:B------:R-:W-:Y:S05]  /*1af0*/  BRA `(.L_x_22) ;  /* 0x0000000000047947 */ /* 0x000fea0003800000 */
.L_x_21:
[----:B------:R-:W-:Y:S06]  /*1b00*/  BAR.SYNC.DEFER_BLOCKING 0x0 ;  /* 0x0000000000007b1d */ /* 0x000fec0000010000 */
.L_x_22:
[----:B------:R-:W-:Y:S05]  /*1b10*/  BRA.U UP3, `(.L_x_23) ;  /* 0x0000002503487547 */ /* 0x000fea000b800000 */
[----:B------:R-:W2:Y:S01]  /*1b20*/  LDCU UR23, c[0x0][0x38c] ;  /* 0x00007180ff1777ac */ /* 0x000ea20008000800 */
[----:B------:R-:W-:Y:S01]  /*1b30*/  PLOP3.LUT P1, PT, PT, PT, UP4, 0x80, 0x8 ;  /* 0x000000000008781c */ /* 0x000fe20003f2f048 */
[----:B------:R-:W-:Y:S01]  /*1b40*/  IMAD.MOV.U32 R12, RZ, RZ, 0x1 ;  /* 0x00000001ff0c7424 */ /* 0x000fe200078e00ff */
[----:B------:R-:W-:Y:S01]  /*1b50*/  ISETP.NE.AND P2, PT, R0, RZ, P3 ;  /* 0x000000ff0000720c */ /* 0x000fe20001f45270 */
[----:B------:R-:W-:Y:S01]  /*1b60*/  USHF.L.U32 UR41, UR10, 0x6, URZ ;  /* 0x000000060a297899 */ /* 0x000fe200080006ff */
[----:B------:R-:W-:Y:S01]  /*1b70*/  PLOP3.LUT P1, PT, P1, PT, PT, 0x8, 0x80 ;  /* 0x000000000080781c */ /* 0x000fe20000f2e170 */
[----:B------:R-:W-:Y:S01]  /*1b80*/  USHF.L.U32 UR22, UR10, 0x5, URZ ;  /* 0x000000050a167899 */ /* 0x000fe200080006ff */
[----:B------:R-:W-:Y:S01]  /*1b90*/  CS2R R10, SRZ ;  /* 0x00000000000a7805 */ /* 0x000fe2000001ff00 */
[----:B------:R-:W-:Y:S01]  /*1ba0*/  UISETP.NE.AND UP1, UPT, UR11, URZ, UPT ;  /* 0x000000ff0b00728c */ /* 0x000fe2000bf25270 */
[----:B------:R-:W-:Y:S01]  /*1bb0*/  IMAD.MOV.U32 R9, RZ, RZ, RZ ;  /* 0x000000ffff097224 */ /* 0x000fe200078e00ff */
[----:B------:R-:W-:Y:S01]  /*1bc0*/  ULOP3.LUT UR41, UR41, 0x40, URZ, 0xc0, !UPT ;  /* 0x0000004029297892 */ /* 0x000fe2000f8ec0ff */
[----:B------:R-:W-:Y:S01]  /*1bd0*/  IMAD.MOV.U32 R8, RZ, RZ, 0x1 ;  /* 0x00000001ff087424 */ /* 0x000fe200078e00ff */
[----:B------:R-:W3:Y:S01]  /*1be0*/  LDCU UR21, c[0x0][0x370] ;  /* 0x00006e00ff1577ac */ /* 0x000ee20008000800 */
[----:B------:R-:W4:Y:S01]  /*1bf0*/  LDCU.64 UR28, c[0x0][0x348] ;  /* 0x00006900ff1c77ac */ /* 0x000f220008000a00 */
[----:B--2---:R-:W-:Y:S01]  /*1c00*/  UIADD3 UR5, UPT, UPT, UR23, 0x3f, URZ ;  /* 0x0000003f17057890 */ /* 0x004fe2000fffe0ff */
[----:B------:R-:W2:Y:S03]  /*1c10*/  LDCU UR15, c[0x0][0x374] ;  /* 0x00006e80ff0f77ac */ /* 0x000ea60008000800 */
[----:B------:R-:W-:-:S02]  /*1c20*/  USHF.R.S32.HI UR4, URZ, 0x1f, UR5 ;  /* 0x0000001fff047899 */ /* 0x000fc40008011405 */
[----:B------:R-:W-:Y:S02]  /*1c30*/  ULOP3.LUT UR22, UR22, 0x20, URZ, 0xc0, !UPT ;  /* 0x0000002016167892 */ /* 0x000fe4000f8ec0ff */
[----:B------:R-:W-:Y:S02]  /*1c40*/  ULEA.HI UR25, UR4, UR5, URZ, 0x6 ;  /* 0x0000000504197291 */ /* 0x000fe4000f8f30ff */
[----:B------:R-:W-:Y:S02]  /*1c50*/  UIADD3 UR4, UPT, UPT, UR23, -0x1, URZ ;  /* 0xffffffff17047890 */ /* 0x000fe4000fffe0ff */
[----:B------:R-:W-:Y:S02]  /*1c60*/  USHF.R.S32.HI UR25, URZ, 0x6, UR25 ;  /* 0x00000006ff197899 */ /* 0x000fe40008011419 */
[----:B------:R-:W-:Y:S02]  /*1c70*/  UISETP.GE.U32.AND UP2, UPT, UR4, -0x7f, UPT ;  /* 0xffffff810400788c */ /* 0x000fe4000bf46070 */
[----:B------:R-:W-:-:S02]  /*1c80*/  UISETP.LT.U32.AND UP0, UPT, UR25, 0x24, UPT ;  /* 0x000000241900788c */ /* 0x000fc4000bf01070 */
[----:B------:R-:W-:Y:S02]  /*1c90*/  UIADD3 UR23, UPT, UPT, UR23, 0x7e, URZ ;  /* 0x0000007e17177890 */ /* 0x000fe4000fffe0ff */
[----:B------:R-:W-:Y:S02]  /*1ca0*/  USEL UR24, UR25, 0x24, UP0 ;  /* 0x0000002419187887 */ /* 0x000fe40008000000 */
[----:B------:R-:W-:Y:S02]  /*1cb0*/  USEL UR31, UR26, 0x2, UP1 ;  /* 0x000000021a1f7887 */ /* 0x000fe40008800000 */
[----:B------:R-:W-:Y:S02]  /*1cc0*/  UIADD3 UR30, UPT, UPT, UR24, -0x1, URZ ;  /* 0xffffffff181e7890 */ /* 0x000fe4000fffe0ff */
[----:B------:R-:W-:Y:S02]  /*1cd0*/  @UP2 UIADD3 UR30, UPT, UPT, UR24, URZ, URZ ;  /* 0x000000ff181e2290 */ /* 0x000fe4000fffe0ff */
[----:B------:R-:W-:-:S02]  /*1ce0*/  ULEA.HI UR41, UR14, UR41, URZ, 0x1a ;  /* 0x000000290e297291 */ /* 0x000fc4000f8fd0ff */
[----:B------:R-:W-:Y:S02]  /*1cf0*/  UIADD3 UR27, UPT, UPT, UR30, 0x1, URZ ;  /* 0x000000011e1b7890 */ /* 0x000fe4000fffe0ff */
[----:B------:R-:W-:Y:S02]  /*1d00*/  UIADD3 UR42, UPT, UPT, UR25, -UR24, URZ ;  /* 0x80000018192a7290 */ /* 0x000fe4000fffe0ff */
[----:B------:R-:W-:Y:S01]  /*1d10*/  UIADD3 UR30, UPT, UPT, -UR30, URZ, URZ ;  /* 0x000000ff1e1e7290 */ /* 0x000fe2000fffe1ff */
[----:B--234-:R-:W-:-:S11]  /*1d20*/  UMOV UR40, URZ ;  /* 0x000000ff00287c82 */ /* 0x01cfd60008000000 */
.L_x_43:
[----:B------:R-:W-:Y:S01]  /*1d30*/  UISETP.NE.AND UP0, UPT, UR54, URZ, UPT ;  /* 0x000000ff3600728c */ /* 0x000fe2000bf05270 */
[----:B------:R-:W2:Y:S08]  /*1d40*/  S2UR UR54, SR_CgaCtaId ;  /* 0x00000000003679c3 */ /* 0x000eb00000008800 */
[----:B------:R-:W-:Y:S05]  /*1d50*/  BRA.U UP0, `(.L_x_24) ;  /* 0x0000000100347547 */ /* 0x000fea000b800000 */
[----:B------:R-:W3:Y:S01]  /*1d60*/  S2R R0, SR_CgaCtaId ;  /* 0x0000000000007919 */ /* 0x000ee20000008800 */
[----:B------:R-:W-:-:S04]  /*1d70*/  MOV R2, 0x400 ;  /* 0x0000040000027802 */ /* 0x000fc80000000f00 */
[----:B---3--:R-:W-:Y:S02]  /*1d80*/  LEA R0, R0, R2, 0x18 ;  /* 0x0000000200007211 */ /* 0x008fe400078ec0ff */
[----:B------:R-:W-:-:S03]  /*1d90*/  SHF.L.U32 R2, R8, 0x1f, RZ ;  /* 0x0000001f08027819 */ /* 0x000fc600000006ff */
[----:B------:R-:W-:-:S04]  /*1da0*/  IMAD R0, R9, 0x8, R0 ;  /* 0x0000000809007824 */ /* 0x000fc800078e0200 */
[----:B------:R-:W3:Y:S02]  /*1db0*/  SYNCS.PHASECHK.TRANS64.TRYWAIT P0, [R0+URZ+0x2d0], R2 ;  /* 0x0002d002000075a7 */ /* 0x000ee400080011ff */
[----:B---3--:R-:W-:Y:S05]  /*1dc0*/  @!P0 BRA `(.L_x_25) ;  /* 0x0000006000e08947 */ /* 0x008fea0003800000 */
.L_x_146:
[----:B------:R-:W-:Y:S01]  /*1dd0*/  VIADD R9, R9, 0x1 ;  /* 0x0000000109097836 */ /* 0x000fe20000000000 */
[----:B------:R3:W-:Y:S04]  /*1de0*/  SYNCS.ARRIVE.TRANS64.A1T0 RZ, [R0+URZ+0x2c0], RZ ;  /* 0x0002c0ff00ff79a7 */ /* 0x0007e800081000ff */
[----:B------:R-:W-:-:S04]  /*1df0*/  ISETP.NE.AND P0, PT, R9, 0x2, PT ;  /* 0x000000020900780c */ /* 0x000fc80003f05270 */
[----:B------:R-:W-:Y:S02]  /*1e00*/  SEL R9, R9, RZ, P0 ;  /* 0x000000ff09097207 */ /* 0x000fe40000000000 */
[----:B---3--:R-:W-:-:S04]  /*1e10*/  SEL R0, RZ, 0x1, P0 ;  /* 0x00000001ff007807 */ /* 0x008fc80000000000 */
[----:B------:R-:W-:-:S07]  /*1e20*/  LOP3.LUT R8, R8, R0, RZ, 0x3c, !PT ;  /* 0x0000000008087212 */ /* 0x000fce00078e3cff */
.L_x_24:
[----:B------:R-:W-:Y:S01]  /*1e30*/  UMOV UR26, 0x400 ;  /* 0x00000400001a7882 */ /* 0x000fe20000000000 */
[----:B------:R-:W-:Y:S01]  /*1e40*/  UISETP.GE.U32.AND UP0, UPT, UR23, 0x7f, UPT ;  /* 0x0000007f1700788c */ /* 0x000fe2000bf06070 */
[----:B------:R-:W-:Y:S01]  /*1e50*/  SHF.L.U32 R0, R12, 0x1f, RZ ;  /* 0x0000001f0c007819 */ /* 0x000fe200000006ff */
[----:B--2---:R-:W-:Y:S02]  /*1e60*/  ULEA UR26, UR54, UR26, 0x18 ;  /* 0x0000001a361a7291 */ /* 0x004fe4000f8ec0ff */
[----:B------:R-:W-:Y:S02]  /*1e70*/  ULEA.HI UR35, UR50, UR50, URZ, 0x1 ;  /* 0x0000003232237291 */ /* 0x000fe4000f8f08ff */
[----:B------:R-:W-:Y:S02]  /*1e80*/  ULEA UR4, UR40, UR26, 0x3 ;  /* 0x0000001a28047291 */ /* 0x000fe4000f8e18ff */
[----:B------:R-:W-:Y:S02]  /*1e90*/  USHF.L.U32 UR35, UR35, 0x6, URZ ;  /* 0x0000000623237899 */ /* 0x000fe400080006ff */
[----:B------:R-:W-:-:S02]  /*1ea0*/  ULEA UR11, UR51, UR22, 0x6 ;  /* 0x00000016330b7291 */ /* 0x000fc4000f8e30ff */
[----:B------:R-:W-:-:S03]  /*1eb0*/  ULOP3.LUT UR35, UR35, 0xffffff80, URZ, 0xc0, !UPT ;  /* 0xffffff8023237892 */ /* 0x000fc6000f8ec0ff */
[----:B------:R2:W3:Y:S01]  /*1ec0*/  SYNCS.PHASECHK.TRANS64.TRYWAIT P0, [UR4+0x120], R0 ;  /* 0x00012000ff0075a7 */ /* 0x0004e20008001104 */
[----:B------:R-:W-:Y:S01]  /*1ed0*/  UIADD3 UR35, UPT, UPT, UR41, UR35, URZ ;  /* 0x0000002329237290 */ /* 0x000fe2000fffe0ff */
[----:B------:R-:W-:Y:S01]  /*1ee0*/  UMOV UR4, URZ ;  /* 0x000000ff00047c82 */ /* 0x000fe20008000000 */
[----:B------:R-:W-:Y:S10]  /*1ef0*/  BRA.U !UP0, `(.L_x_26) ;  /* 0x0000000108c47547 */ /* 0x000ff4000b800000 */
[----:B------:R-:W-:Y:S01]  /*1f00*/  UMOV UR5, UR30 ;  /* 0x0000001e00057c82 */ /* 0x000fe20008000000 */
[----:B------:R-:W-:Y:S01]  /*1f10*/  UMOV UR7, UR40 ;  /* 0x0000002800077c82 */ /* 0x000fe20008000000 */
[----:B------:R-:W-:-:S05]  /*1f20*/  UMOV UR34, URZ ;  /* 0x000000ff00227c82 */ /* 0x000fca0008000000 */
.L_x_32:
[----:B------:R-:W-:Y:S01]  /*1f30*/  ULEA UR33, UR7, UR26, 0x3 ;  /* 0x0000001a07217291 */ /* 0x000fe2000f8e18ff */
[----:B---3--:R-:W-:Y:S01]  /*1f40*/  @P3 MOV R2, 0x3000 ;  /* 0x0000300000023802 */ /* 0x008fe20000000f00 */
[----:B-1-34-:R-:W-:Y:S10]  /*1f50*/  @P0 BRA `(.L_x_27) ;  /* 0x00000000000c0947 */ /* 0x01aff40003800000 */
[----:B------:R-:W-:-:S04]  /*1f60*/  SHF.L.U32 R3, R12, 0x1f, RZ ;  /* 0x0000001f0c037819 */ /* 0x000fc800000006ff */
[----:B------:R-:W3:Y:S02]  /*1f70*/  SYNCS.PHASECHK.TRANS64.TRYWAIT P0, [UR33+0x120], R3 ;  /* 0x00012003ff0075a7 */ /* 0x000ee40008001121 */
[----:B---3--:R-:W-:Y:S05]  /*1f80*/  @!P0 BRA `(.L_x_28) ;  /* 0x0000006000848947 */ /* 0x008fea0003800000 */
.L_x_27:
[----:B------:R3:W-:Y:S01]  /*1f90*/  @P3 SYNCS.ARRIVE.TRANS64 RZ, [UR33], R2 ;  /* 0x00000002ffff39a7 */ /* 0x0007e20008000021 */
[----:B------:R-:W-:Y:S02]  /*1fa0*/  ULOP3.LUT UR4, UR31, 0x2, URZ, 0xfc, !UPT ;  /* 0x000000021f047892 */ /* 0x000fe4000f8efcff */
[----:B------:R-:W-:Y:S02]  /*1fb0*/  UIADD3 UR5, UPT, UPT, UR5, 0x1, URZ ;  /* 0x0000000105057890 */ /* 0x000fe4000fffe0ff */
[----:B------:R-:W-:Y:S02]  /*1fc0*/  UISETP.NE.AND UP0, UPT, UR4, 0x2, UPT ;  /* 0x000000020400788c */ /* 0x000fe4000bf05270 */
[----:B------:R-:W-:-:S07]  /*1fd0*/  UISETP.NE.AND UP2, UPT, UR5, 0x1, UPT ;  /* 0x000000010500788c */ /* 0x000fce000bf45270 */
[----:B------:R-:W-:Y:S05]  /*1fe0*/  BRA.U UP0, `(.L_x_29) ;  /* 0x0000000100047547 */ /* 0x000fea000b800000 */
[----:B-1----:R-:W-:Y:S05]  /*1ff0*/  BPT.TRAP 0x1 ;  /* 0x000000040000795c */ /* 0x002fea0000300000 */
.L_x_29:
[----:B------:R-:W-:Y:S04]  /*2000*/  BSSY.RECONVERGENT B0, `(.L_x_30) ;  /* 0x0000003000007945 */ /* 0x000fe80003800200 */
[----:B------:R-:W-:Y:S05]  /*2010*/  @!P2 BRA `(.L_x_31) ;  /* 0x000000000004a947 */ /* 0x000fea0003800000 */
[----:B-1----:R-:W-:Y:S05]  /*2020*/  BPT.TRAP 0x1 ;  /* 0x000000040000795c */ /* 0x002fea0000300000 */
.L_x_31:
[----:B-1----:R-:W-:Y:S05]  /*2030*/  BSYNC.RECONVERGENT B0 ;  /* 0x0000000000007941 */ /* 0x002fea0003800200 */
.L_x_30:
[----:B------:R-:W-:Y:S02]  /*2040*/  UIADD3 UR40, UPT, UPT, UR7, 0x1, URZ ;  /* 0x0000000107287890 */ /* 0x000fe4000fffe0ff */
[----:B------:R-:W-:Y:S02]  /*2050*/  ULEA UR32, UR7, UR14, 0xc ;  /* 0x0000000e07207291 */ /* 0x000fe4000f8e60ff */
[----:B------:R-:W-:Y:S02]  /*2060*/  UISETP.NE.AND UP0, UPT, UR40, 0x24, UPT ;  /* 0x000000242800788c */ /* 0x000fe4000bf05270 */
[----:B------:R-:W-:Y:S02]  /*2070*/  UIADD3 UR44, UP1, UPT, UR28, 0x80, URZ ;  /* 0x000000801c2c7890 */ /* 0x000fe4000ff3e0ff */
[----:B------:R-:W-:Y:S02]  /*2080*/  USEL UR6, URZ, 0x1, UP0 ;  /* 0x00000001ff067887 */ /* 0x000fe40008000000 */
[----:B------:R-:W-:-:S02]  /*2090*/  USEL UR40, UR40, URZ, UP0 ;  /* 0x000000ff28287287 */ /* 0x000fc40008000000 */
[----:B------:R-:W-:Y:S02]  /*20a0*/  ULEA UR8, UR7, UR26, 0xb ;  /* 0x0000001a07087291 */ /* 0x000fe4000f8e58ff */
[----:B------:R-:W-:Y:S01]  /*20b0*/  UIADD3 UR18, UP0, UPT, UR28, 0x180, URZ ;  /* 0x000001801c127890 */ /* 0x000fe2000ff1e0ff */
[----:B------:R-:W-:Y:S01]  /*20c0*/  LOP3.LUT R12, R12, UR6, RZ, 0x3c, !PT ;  /* 0x000000060c0c7c12 */ /* 0x000fe2000f8e3cff */
[----:B------:R-:W-:Y:S02]  /*20d0*/  ULEA UR4, UR40, UR26, 0x3 ;  /* 0x0000001a28047291 */ /* 0x000fe4000f8e18ff */
[----:B------:R-:W-:Y:S01]  /*20e0*/  ULOP3.LUT UR33, UR33, 0xfefffff8, URZ, 0xc0, !UPT ;  /* 0xfefffff821217892 */ /* 0x000fe2000f8ec0ff */
[----:B--2---:R-:W-:Y:S01]  /*20f0*/  SHF.L.U32 R0, R12, 0x1f, RZ ;  /* 0x0000001f0c007819 */ /* 0x004fe200000006ff */
[----:B------:R-:W-:Y:S02]  /*2100*/  UIADD3.X UR45, UPT, UPT, URZ, UR29, URZ, UP1, !UPT ;  /* 0x0000001dff2d7290 */ /* 0x000fe40008ffe4ff */
[----:B------:R-:W-:-:S02]  /*2110*/  UIADD3 UR32, UPT, UPT, UR26, 0x2600, UR32 ;  /* 0x000026001a207890 */ /* 0x000fc4000fffe020 */
[----:B------:R-:W-:Y:S01]  /*2120*/  UPRMT UR6, URZ, 0x5410, UR13 ;  /* 0x00005410ff067896 */ /* 0x000fe2000800000d */
[----:B------:R4:W1:Y:S01]  /*2130*/  SYNCS.PHASECHK.TRANS64.TRYWAIT P0, [UR4+0x120], R0 ;  /* 0x00012000ff0075a7 */ /* 0x0008620008001104 */
[----:B------:R-:W-:Y:S02]  /*2140*/  UIADD3 UR8, UPT, UPT, UR8, 0x26600, URZ ;  /* 0x0002660008087890 */ /* 0x000fe4000fffe0ff */
[----:B------:R-:W-:Y:S01]  /*2150*/  UIADD3.X UR19, UPT, UPT, URZ, UR29, URZ, UP0, !UPT ;  /* 0x0000001dff137290 */ /* 0x000fe200087fe4ff */
[----:B------:R-:W-:Y:S01]  /*2160*/  UMOV UR16, 0x0 ;  /* 0x0000000000107882 */ /* 0x000fe20000000000 */
[----:B------:R-:W-:Y:S01]  /*2170*/  UMOV UR17, 0x10000000 ;  /* 0x1000000000117882 */ /* 0x000fe20000000000 */
[----:B------:R-:W-:Y:S01]  /*2180*/  UMOV UR10, UR34 ;  /* 0x00000022000a7c82 */ /* 0x000fe20008000000 */
[----:B------:R-:W-:Y:S01]  /*2190*/  UMOV UR12, UR36 ;  /* 0x00000024000c7c82 */ /* 0x000fe20008000000 */
[----:B------:R-:W-:Y:S01]  /*21a0*/  UMOV UR9, UR33 ;  /* 0x0000002100097c82 */ /* 0x000fe20008000000 */
[----:B------:R2:W-:Y:S01]  /*21b0*/  UTMALDG.3D.MULTICAST.2CTA [UR32], [UR44], UR6, desc[UR16] ;  /* 0x000010202c0073b4 */ /* 0x0005e20008211806 */
[----:B------:R-:W-:Y:S01]  /*21c0*/  UMOV UR4, UR27 ;  /* 0x0000001b00047c82 */ /* 0x000fe20008000000 */
[----:B------:R-:W-:Y:S01]  /*21d0*/  UMOV UR7, UR40 ;  /* 0x0000002800077c82 */ /* 0x000fe20008000000 */
[----:B------:R4:W-:Y:S01]  /*21e0*/  UTMALDG.3D.2CTA [UR8], [UR18], desc[UR16] ;  /* 0x00001008120075b4 */ /* 0x0009e20008211000 */
[----:B--2---:R-:W-:Y:S01]  /*21f0*/  UIADD3 UR34, UPT, UPT, UR34, 0x40, URZ ;  /* 0x0000004022227890 */ /* 0x004fe2000fffe0ff */
[----:B------:R-:W-:Y:S11]  /*2200*/  BRA.U UP2, `(.L_x_32) ;  /* 0xfffffffd02487547 */ /* 0x000ff6000b83ffff */
.L_x_26:
[----:B------:R-:W-:Y:S01]  /*2210*/  ULEA UR5, UR40, UR26, 0x3 ;  /* 0x0000001a28057291 */ /* 0x000fe2000f8e18ff */
[----:B--2-4-:R-:W-:Y:S01]  /*2220*/  SHF.L.U32 R0, R12, 0x1f, RZ ;  /* 0x0000001f0c007819 */ /* 0x014fe200000006ff */
[----:B------:R-:W-:Y:S01]  /*2230*/  @!P1 SYNCS.ARRIVE.TRANS64.A1T0 RZ, [UR26+0x258], RZ ;  /* 0x000258ffffff99a7 */ /* 0x000fe2000810001a */
[----:B------:R-:W-:-:S06]  /*2240*/  UISETP.GT.AND UP0, UPT, UR25, UR24, UPT ;  /* 0x000000181900728c */ /* 0x000fcc000bf04270 */
[----:B-1-3--:R1:W2:Y:S03]  /*2250*/  SYNCS.PHASECHK.TRANS64.TRYWAIT P0, [UR5+0x120], R0 ;  /* 0x00012000ff0075a7 */ /* 0x00a2a60008001105 */
[----:B------:R-:W-:Y:S05]  /*2260*/  BRA.U !UP0, `(.L_x_33) ;  /* 0x0000000108c47547 */ /* 0x000fea000b800000 */
[----:B------:R-:W-:Y:S01]  /*2270*/  UIADD3 UR5, UPT, UPT, UR42, UR4, URZ ;  /* 0x000000042a057290 */ /* 0x000fe2000fffe0ff */
[----:B------:R-:W-:-:S11]  /*2280*/  UMOV UR7, UR40 ;  /* 0x0000002800077c82 */ /* 0x000fd60008000000 */
.L_x_39:
[----:B------:R-:W-:Y:S01]  /*2290*/  ULEA UR17, UR7, UR26, 0x3 ;  /* 0x0000001a07117291 */ /* 0x000fe2000f8e18ff */
[----:B--2---:R-:W-:Y:S01]  /*22a0*/  @P3 MOV R2, 0x3000 ;  /* 0x0000300000023802 */ /* 0x004fe20000000f00 */
[----:B--2-4-:R-:W-:Y:S10]  /*22b0*/  @P0 BRA `(.L_x_34) ;  /* 0x00000000000c0947 */ /* 0x014ff40003800000 */
[----:B------:R-:W-:-:S04]  /*22c0*/  SHF.L.U32 R3, R12, 0x1f, RZ ;  /* 0x0000001f0c037819 */ /* 0x000fc800000006ff */
[----:B------:R-:W2:Y:S02]  /*22d0*/  SYNCS.PHASECHK.TRANS64.TRYWAIT P0, [UR17+0x120], R3 ;  /* 0x00012003ff0075a7 */ /* 0x000ea40008001111 */
[----:B--2---:R-:W-:Y:S05]  /*22e0*/  @!P0 BRA `(.L_x_35) ;  /* 0x0000005c00c48947 */ /* 0x004fea0003800000 */
.L_x_34:
[----:B------:R2:W-:Y:S01]  /*22f0*/  @P3 SYNCS.ARRIVE.TRANS64 RZ, [UR17], R2 ;  /* 0x00000002ffff39a7 */ /* 0x0005e20008000011 */
[----:B------:R-:W-:-:S04]  /*2300*/  ULOP3.LUT UR6, UR31, 0x2, URZ, 0xfc, !UPT ;  /* 0x000000021f067892 */ /* 0x000fc8000f8efcff */
[----:B------:R-:W-:-:S09]  /*2310*/  UISETP.NE.AND UP0, UPT, UR6, 0x2, UPT ;  /* 0x000000020600788c */ /* 0x000fd2000bf05270 */
[----:B------:R-:W-:Y:S05]  /*2320*/  BRA.U UP0, `(.L_x_36) ;  /* 0x0000000100047547 */ /* 0x000fea000b800000 */
[----:B------:R-:W-:Y:S05]  /*2330*/  BPT.TRAP 0x1 ;  /* 0x000000040000795c */ /* 0x000fea0000300000 */
.L_x_36:
[----:B------:R-:W-:Y:S04]  /*2340*/  BSSY.RECONVERGENT B0, `(.L_x_37) ;  /* 0x0000003000007945 */ /* 0x000fe80003800200 */
[----:B------:R-:W-:Y:S05]  /*2350*/  @!P2 BRA `(.L_x_38) ;  /* 0x000000000004a947 */ /* 0x000fea0003800000 */
[----:B------:R-:W-:Y:S05]  /*2360*/  BPT.TRAP 0x1 ;  /* 0x000000040000795c */ /* 0x000fea0000300000 */
.L_x_38:
[----:B------:R-:W-:Y:S05]  /*2370*/  BSYNC.RECONVERGENT B0 ;  /* 0x0000000000007941 */ /* 0x000fea0003800200 */
.L_x_37:
[----:B------:R-:W-:Y:S02]  /*2380*/  UIADD3 UR40, UPT, UPT, UR7, 0x1, URZ ;  /* 0x0000000107287890 */ /* 0x000fe4000fffe0ff */
[----:B------:R-:W-:Y:S02]  /*2390*/  ULEA UR16, UR7, UR14, 0xc ;  /* 0x0000000e07107291 */ /* 0x000fe4000f8e60ff */
[----:B------:R-:W-:Y:S02]  /*23a0*/  UISETP.NE.AND UP0, UPT, UR40, 0x24, UPT ;  /* 0x000000242800788c */ /* 0x000fe4000bf05270 */
[----:B------:R-:W-:Y:S02]  /*23b0*/  UIADD3 UR46, UP1, UPT, UR28, 0x80, URZ ;  /* 0x000000801c2e7890 */ /* 0x000fe4000ff3e0ff */
[----:B------:R-:W-:Y:S02]  /*23c0*/  USEL UR8, URZ, 0x1, UP0 ;  /* 0x00000001ff087887 */ /* 0x000fe40008000000 */
[----:B------:R-:W-:-:S02]  /*23d0*/  USEL UR40, UR40, URZ, UP0 ;  /* 0x000000ff28287287 */ /* 0x000fc40008000000 */
[----:B------:R-:W-:Y:S02]  /*23e0*/  UIADD3 UR44, UP0, UPT, UR28, 0x180, URZ ;  /* 0x000001801c2c7890 */ /* 0x000fe4000ff1e0ff */
[----:B------:R-:W-:Y:S01]  /*23f0*/  ULEA UR6, UR40, UR26, 0x3 ;  /* 0x0000001a28067291 */ /* 0x000fe2000f8e18ff */
[----:B------:R-:W-:Y:S01]  /*2400*/  LOP3.LUT R12, R12, UR8, RZ, 0x3c, !PT ;  /* 0x000000080c0c7c12 */ /* 0x000fe2000f8e3cff */
[----:B------:R-:W-:Y:S02]  /*2410*/  ULEA UR8, UR7, UR26, 0xb ;  /* 0x0000001a07087291 */ /* 0x000fe4000f8e58ff */
[----:B------:R-:W-:Y:S01]  /*2420*/  USHF.L.U32 UR18, UR4, 0x6, URZ ;  /* 0x0000000604127899 */ /* 0x000fe200080006ff */
[----:B-1----:R-:W-:Y:S01]  /*2430*/  SHF.L.U32 R0, R12, 0x1f, RZ ;  /* 0x0000001f0c007819 */ /* 0x002fe200000006ff */
[----:B------:R-:W-:Y:S02]  /*2440*/  ULOP3.LUT UR17, UR17, 0xfefffff8, URZ, 0xc0, !UPT ;  /* 0xfefffff811117892 */ /* 0x000fe4000f8ec0ff */
[----:B------:R-:W-:Y:S01]  /*2450*/  UIADD3 UR16, UPT, UPT, UR26, 0x2600, UR16 ;  /* 0x000026001a107890 */ /* 0x000fe2000fffe010 */
[----:B------:R3:W4:Y:S01]  /*2460*/  SYNCS.PHASECHK.TRANS64.TRYWAIT P0, [UR6+0x120], R0 ;  /* 0x00012000ff0075a7 */ /* 0x0007220008001106 */
[----:B------:R-:W-:-:S02]  /*2470*/  UIADD3.X UR47, UPT, UPT, URZ, UR29, URZ, UP1, !UPT ;  /* 0x0000001dff2f7290 */ /* 0x000fc40008ffe4ff */
[----:B------:R-:W-:Y:S02]  /*2480*/  UPRMT UR6, URZ, 0x5410, UR13 ;  /* 0x00005410ff067896 */ /* 0x000fe4000800000d */
[----:B------:R-:W-:Y:S02]  /*2490*/  UIADD3 UR8, UPT, UPT, UR8, 0x26600, URZ ;  /* 0x0002660008087890 */ /* 0x000fe4000fffe0ff */
[----:B------:R-:W-:Y:S01]  /*24a0*/  UIADD3.X UR45, UPT, UPT, URZ, UR29, URZ, UP0, !UPT ;  /* 0x0000001dff2d7290 */ /* 0x000fe200087fe4ff */
[----:B------:R-:W-:Y:S01]  /*24b0*/  UMOV UR32, 0x0 ;  /* 0x0000000000207882 */ /* 0x000fe20000000000 */
[----:B------:R-:W-:Y:S01]  /*24c0*/  UMOV UR33, 0x10000000 ;  /* 0x1000000000217882 */ /* 0x000fe20000000000 */
[----:B------:R-:W-:Y:S01]  /*24d0*/  UMOV UR19, UR35 ;  /* 0x0000002300137c82 */ /* 0x000fe20008000000 */
[----:B------:R-:W-:Y:S01]  /*24e0*/  UMOV UR20, UR36 ;  /* 0x0000002400147c82 */ /* 0x000fe20008000000 */
[----:B------:R-:W-:Y:S01]  /*24f0*/  UMOV UR12, UR36 ;  /* 0x00000024000c7c82 */ /* 0x000fe20008000000 */
[----:B------:R-:W-:Y:S01]  /*2500*/  UMOV UR9, UR17 ;  /* 0x0000001100097c82 */ /* 0x000fe20008000000 */
[----:B------:R-:W-:Y:S01]  /*2510*/  UMOV UR10, UR18 ;  /* 0x00000012000a7c82 */ /* 0x000fe20008000000 */
[----:B------:R3:W-:Y:S01]  /*2520*/  UTMALDG.3D.MULTICAST.2CTA [UR16], [UR46], UR6, desc[UR32] ;  /* 0x000020102e0073b4 */ /* 0x0007e20008211806 */
[----:B------:R-:W-:Y:S01]  /*2530*/  UIADD3 UR4, UPT, UPT, UR4, 0x1, URZ ;  /* 0x0000000104047890 */ /* 0x000fe2000fffe0ff */
[----:B------:R-:W-:-:S03]  /*2540*/  UMOV UR7, UR40 ;  /* 0x0000002800077c82 */ /* 0x000fc60008000000 */
[----:B------:R-:W-:Y:S01]  /*2550*/  UISETP.NE.AND UP0, UPT, UR4, UR5, UPT ;  /* 0x000000050400728c */ /* 0x000fe2000bf05270 */
[----:B------:R3:W-:Y:S08]  /*2560*/  UTMALDG.3D.2CTA [UR8], [UR44], desc[UR32] ;  /* 0x000020082c0075b4 */ /* 0x0007f00008211000 */
[----:B---3--:R-:W-:Y:S05]  /*2570*/  BRA.U UP0, `(.L_x_39) ;  /* 0xfffffffd00447547 */ /* 0x008fea000b83ffff */
.L_x_33:
[C---:B------:R-:W-:Y:S01]  /*2580*/  LEA R3, R11.reuse, UR26, 0x3 ;  /* 0x0000001a0b037c11 */ /* 0x040fe2000f8e18ff */
[----:B------:R-:W-:Y:S01]  /*2590*/  NOP ;  /* 0x0000000000007918 */ /* 0x000fe20000000000 */
[----:B-1----:R-:W-:Y:S02]  /*25a0*/  SHF.L.U32 R0, R10, 0x1f, RZ ;  /* 0x0000001f0a007819 */ /* 0x002fe400000006ff */
[----:B------:R-:W-:Y:S02]  /*25b0*/  LEA R4, R11, UR26, 0x4 ;  /* 0x0000001a0b047c11 */ /* 0x000fe4000f8e20ff */
[----:B--2-4-:R-:W1:Y:S02]  /*25c0*/  SYNCS.PHASECHK.TRANS64.TRYWAIT P0, [R3+URZ+0x260], R0 ;  /* 0x00026000030075a7 */ /* 0x014e6400080011ff */
[----:B-1----:R-:W-:Y:S05]  /*25d0*/  @!P0 BRA `(.L_x_40) ;  /* 0x0000005c00208947 */ /* 0x002fea0003800000 */
.L_x_149:
[----:B------:R-:W2:Y:S01]  /*25e0*/  LDS.128 R4, [R4+0x2f0] ;  /* 0x0002f00004047984 */ /* 0x000ea20000000c00 */
[----:B------:R-:W-:Y:S01]  /*25f0*/  UISETP.GE.AND UP0, UPT, UR37, 0x1, UPT ;  /* 0x000000012500788c */ /* 0x000fe2000bf06270 */
[----:B------:R-:W-:Y:S01]  /*2600*/  @!PT LDS RZ, [RZ] ;  /* 0x00000000fffff984 */ /* 0x000fe20000000800 */
[----:B------:R-:W-:Y:S01]  /*2610*/  @!PT LDS RZ, [RZ] ;  /* 0x00000000fffff984 */ /* 0x000fe20000000800 */
[----:B------:R-:W-:Y:S01]  /*2620*/  @!PT LDS RZ, [RZ] ;  /* 0x00000000fffff984 */ /* 0x000fe20000000800 */
[----:B------:R-:W-:Y:S01]  /*2630*/  @!PT LDS RZ, [RZ] ;  /* 0x00000000fffff984 */ /* 0x000fe20000000800 */
[----:B------:R3:W-:Y:S06]  /*2640*/  MEMBAR.ALL.CTA ;  /* 0x0000000000007992 */ /* 0x0007ec0000008000 */
[----:B---3--:R-:W3:Y:S01]  /*2650*/  FENCE.VIEW.ASYNC.S ;  /* 0x00000000000073c6 */ /* 0x008ee20000000000 */
[----:B--2---:R-:W-:-:S13]  /*2660*/  LOP3.LUT P0, RZ, R6, 0x1, RZ, 0xc0, !PT ;  /* 0x0000000106ff7812 */ /* 0x004fda000780c0ff */
[----:B---3--:R-:W-:Y:S01]  /*2670*/  VOTEU.ANY UP1, P0 ;  /* 0x0000000000ff7886 */ /* 0x008fe20000020100 */
[----:B------:R-:W-:-:S13]  /*2680*/  PLOP3.LUT P0, PT, PT, PT, UP1, 0x80, 0x8 ;  /* 0x000000000008781c */ /* 0x000fda0003f0f018 */
[----:B-1----:R-:W-:Y:S02]  /*2690*/  @P0 LOP3.LUT R0, R5, 0xffff, RZ, 0xc0, !PT ;  /* 0x0000ffff05000812 */ /* 0x002fe400078ec0ff */
[----:B------:R-:W-:Y:S02]  /*26a0*/  @P0 MOV R2, R4 ;  /* 0x0000000400020202 */ /* 0x000fe40000000f00 */
[----:B------:R-:W-:Y:S01]  /*26b0*/  @P0 R2UR UR5, R0 ;  /* 0x00000000000502ca */ /* 0x000fe200000e0000 */
[----:B------:R-:W-:Y:S01]  /*26c0*/  VIADD R0, R3, 0x270 ;  /* 0x0000027003007836 */ /* 0x000fe20000000000 */
[----:B------:R-:W-:Y:S02]  /*26d0*/  @P0 SHF.R.U32.HI R4, RZ, 0x10, R5 ;  /* 0x00000010ff040819 */ /* 0x000fe40000011605 */
[----:B------:R-:W-:Y:S02]  /*26e0*/  @P0 R2UR UR6, R2 ;  /* 0x00000000020602ca */ /* 0x000fe400000e0000 */
[----:B------:R-:W-:-:S02]  /*26f0*/  PRMT R0, RZ, 0x654, R0 ;  /* 0x00000654ff007816 */ /* 0x000fc40000000000 */
[----:B------:R-:W-:Y:S02]  /*2700*/  @P0 R2UR UR4, R4 ;  /* 0x00000000040402ca */ /* 0x000fe400000e0000 */
[----:B------:R1:W-:Y:S03]  /*2710*/  SYNCS.ARRIVE.TRANS64.RED.A1T0 RZ, [R0+URZ], RZ ;  /* 0x000000ff00ff79a7 */ /* 0x0003e600081004ff */
[----:B------:R-:W-:-:S04]  /*2720*/  @UP1 UMOV UR38, UR5 ;  /* 0x0000000500261c82 */ /* 0x000fc80008000000 */
[----:B------:R-:W-:-:S04]  /*2730*/  @UP1 UMOV UR39, UR6 ;  /* 0x0000000600271c82 */ /* 0x000fc80008000000 */
[----:B------:R-:W-:Y:S01]  /*2740*/  @UP1 UMOV UR36, UR4 ;  /* 0x0000000400241c82 */ /* 0x000fe20008000000 */
[----:B------:R-:W-:Y:S05]  /*2750*/  BRA.U !UP0, `(.L_x_41) ;  /* 0x0000000108b87547 */ /* 0x000fea000b800000 */
[----:B------:R-:W2:Y:S01]  /*2760*/  LDCU.128 UR4, c[0x0][0xb10] ;  /* 0x00016200ff0477ac */ /* 0x000ea20008000c00 */
[----:B------:R-:W3:Y:S01]  /*2770*/  LDCU UR10, c[0x0][0xb20] ;  /* 0x00016400ff0a77ac */ /* 0x000ee20008000800 */
[----:B------:R-:W4:Y:S01]  /*2780*/  LDCU UR11, c[0x0][0xb0c] ;  /* 0x00016180ff0b77ac */ /* 0x000f220008000800 */
[----:B------:R-:W1:Y:S01]  /*2790*/  LDCU.64 UR8, c[0x0][0xb28] ;  /* 0x00016500ff0877ac */ /* 0x000e620008000a00 */
[----:B------:R-:W-:Y:S02]  /*27a0*/  UISETP.NE.AND UP3, UPT, UR37, 0x1, UPT ;  /* 0x000000012500788c */ /* 0x000fe4000bf65270 */
[----:B--2---:R-:W-:Y:S02]  /*27b0*/  UIMAD.WIDE.U32 UR32, UR15, UR7, URZ ;  /* 0x000000070f2072a5 */ /* 0x004fe4000f8e00ff */
[----:B------:R-:W-:Y:S02]  /*27c0*/  UIMAD.WIDE.U32 UR16, UR38, UR7, URZ ;  /* 0x00000007261072a5 */ /* 0x000fe4000f8e00ff */
[----:B------:R-:W-:-:S02]  /*27d0*/  UIMAD.WIDE.U32 UR18, UR21, UR4, URZ ;  /* 0x00000004151272a5 */ /* 0x000fc4000f8e00ff */
[----:B------:R-:W-:Y:S01]  /*27e0*/  UISETP.NE.AND UP0, UPT, UR6, 0x1, UPT ;  /* 0x000000010600788c */ /* 0x000fe2000bf05270 */
[----:B------:R-:W-:Y:S01]  /*27f0*/  UMOV UR7, UR33 ;  /* 0x0000002100077c82 */ /* 0x000fe20008000000 */
[----:B----4-:R-:W-:Y:S02]  /*2800*/  UISETP.NE.AND UP2, UPT, UR11, 0x1, UPT ;  /* 0x000000010b00788c */ /* 0x010fe4000bf45270 */
[----:B---3--:R-:W-:Y:S02]  /*2810*/  USHF.R.U32.HI UR7, URZ, UR10, UR7 ;  /* 0x0000000aff077299 */ /* 0x008fe40008011607 */
[----:B------:R-:W-:Y:S02]  /*2820*/  USHF.R.U32.HI UR12, URZ, UR5, UR19 ;  /* 0x00000005ff0c7299 */ /* 0x000fe40008011613 */
[----:B------:R-:W-:Y:S02]  /*2830*/  USEL UR7, UR15, UR7, !UP0 ;  /* 0x000000070f077287 */ /* 0x000fe4000c000000 */
[----:B------:R-:W-:-:S02]  /*2840*/  USEL UR12, UR21, UR12, !UP2 ;  /* 0x0000000c150c7287 */ /* 0x000fc4000d000000 */
[----:B-1----:R-:W-:Y:S02]  /*2850*/  UIMAD.WIDE.U32 UR32, UR7, UR8, URZ ;  /* 0x00000008072072a5 */ /* 0x002fe4000f8e00ff */
        /* <DEDUP_REMOVED lines=30> */
.L_x_41:
[----:B------:R-:W2:Y:S02]  /*2a40*/  LDCU UR4, c[0x0][0xb30] ;  /* 0x00016600ff0477ac */ /* 0x000ea40008000800 */
[----:B--2---:R-:W-:-:S09]  /*2a50*/  UISETP.NE.AND UP0, UPT, UR4, 0x1, UPT ;  /* 0x000000010400788c */ /* 0x004fd2000bf05270 */
        /* <DEDUP_REMOVED lines=13> */
[----:B------:R-:W-:Y:S02]  /*2b30*/  UIADD3 UR4, UPT, UPT, UR5, -UR8, URZ ;  /* 0x8000000805047290 */ /* 0x000fe4000fffe0ff */
[----:B------:R-:W-:Y:S02]  /*2b40*/  UIADD3 UR5, UPT, UPT, -UR5, UR8, URZ ;  /* 0x0000000805057290 */ /* 0x000fe4000fffe1ff */
[----:B------:R-:W-:Y:S02]  /*2b50*/  UIMAD UR38, UR4, UR6, UR38 ;  /* 0x00000006042672a4 */ /* 0x000fe4000f8e0226 */
[----:B------:R-:W-:-:S12]  /*2b60*/  UIMAD UR39, UR5, UR9, UR39 ;  /* 0x00000009052772a4 */ /* 0x000fd8000f8e0227 */
.L_x_42:
[----:B------:R-:W-:Y:S01]  /*2b70*/  VIADD R11, R11, 0x1 ;  /* 0x000000010b0b7836 */ /* 0x000fe20000000000 */
[----:B------:R-:W-:Y:S01]  /*2b80*/  PLOP3.LUT P1, PT, PT, PT, PT, 0x80, 0x8 ;  /* 0x000000000008781c */ /* 0x000fe20003f2f070 */
[----:B------:R-:W-:Y:S02]  /*2b90*/  UIADD3 UR50, UPT, UPT, UR39, UR49, URZ ;  /* 0x0000003127327290 */ /* 0x000fe4000fffe0ff */
[----:B------:R-:W-:Y:S01]  /*2ba0*/  UIADD3 UR51, UPT, UPT, UR38, UR48, URZ ;  /* 0x0000003026337290 */ /* 0x000fe2000fffe0ff */
[----:B------:R-:W-:-:S04]  /*2bb0*/  ISETP.NE.AND P0, PT, R11, 0x2, PT ;  /* 0x000000020b00780c */ /* 0x000fc80003f05270 */
[----:B-1----:R-:W-:Y:S02]  /*2bc0*/  SEL R0, RZ, 0x1, P0 ;  /* 0x00000001ff007807 */ /* 0x002fe40000000000 */
[----:B------:R-:W-:Y:S02]  /*2bd0*/  SEL R11, R11, RZ, P0 ;  /* 0x000000ff0b0b7207 */ /* 0x000fe40000000000 */
[----:B------:R-:W-:Y:S01]  /*2be0*/  LOP3.LUT R10, R10, R0, RZ, 0x3c, !PT ;  /* 0x000000000a0a7212 */ /* 0x000fe200078e3cff */
[----:B------:R-:W-:Y:S06]  /*2bf0*/  BRA.U UP1, `(.L_x_43) ;  /* 0xfffffff1014c7547 */ /* 0x000fec000b83ffff */
[----:B------:R-:W-:Y:S01]  /*2c00*/  UIADD3 UR26, UPT, UPT, UR26, 0x120, URZ ;  /* 0x000001201a1a7890 */ /* 0x000fe2000fffe0ff */
[----:B------:R-:W-:-:S03]  /*2c10*/  SHF.L.U32 R2, R12, 0x1f, RZ ;  /* 0x0000001f0c027819 */ /* 0x000fc600000006ff */
[----:B------:R-:W-:-:S09]  /*2c20*/  ULEA UR4, UR40, UR26, 0x3 ;  /* 0x0000001a28047291 */ /* 0x000fd2000f8e18ff */
[----:B------:R-:W1:Y:S02]  /*2c30*/  SYNCS.PHASECHK.TRANS64.TRYWAIT P0, [UR4], R2 ;  /* 0x00000002ff0075a7 */ /* 0x000e640008001104 */
[----:B-1----:R-:W-:Y:S05]  /*2c40*/  @!P0 BRA `(.L_x_44) ;  /* 0x0000005400988947 */ /* 0x002fea0003800000 */
.L_x_151:
[----:B------:R-:W-:-:S04]  /*2c50*/  UIADD3 UR5, UPT, UPT, UR40, 0x1, URZ ;  /* 0x0000000128057890 */ /* 0x000fc8000fffe0ff */
[----:B------:R-:W-:-:S04]  /*2c60*/  UISETP.NE.AND UP0, UPT, UR5, 0x24, UPT ;  /* 0x000000240500788c */ /* 0x000fc8000bf05270 */
[----:B------:R-:W-:Y:S02]  /*2c70*/  USEL UR6, URZ, 0x1, UP0 ;  /* 0x00000001ff067887 */ /* 0x000fe40008000000 */
[----:B------:R-:W-:-:S04]  /*2c80*/  USEL UR5, UR5, URZ, UP0 ;  /* 0x000000ff05057287 */ /* 0x000fc80008000000 */
[----:B------:R-:W-:Y:S01]  /*2c90*/  ULEA UR4, UR5, UR26, 0x3 ;  /* 0x0000001a05047291 */ /* 0x000fe2000f8e18ff */
[----:B-1----:R-:W-:-:S04]  /*2ca0*/  LOP3.LUT R2, R12, UR6, RZ, 0x3c, !PT ;  /* 0x000000060c027c12 */ /* 0x002fc8000f8e3cff */
[----:B------:R-:W-:-:S04]  /*2cb0*/  SHF.L.U32 R3, R2, 0x1f, RZ ;  /* 0x0000001f02037819 */ /* 0x000fc800000006ff */
[----:B------:R-:W1:Y:S02]  /*2cc0*/  SYNCS.PHASECHK.TRANS64.TRYWAIT P0, [UR4], R3 ;  /* 0x00000003ff0075a7 */ /* 0x000e640008001104 */
[----:B-1----:R-:W-:Y:S05]  /*2cd0*/  @!P0 BRA `(.L_x_45) ;  /* 0x00000054008c8947 */ /* 0x002fea0003800000 */
.L_x_153:
[----:B------:R-:W-:-:S04]  /*2ce0*/  UIADD3 UR5, UPT, UPT, UR5, 0x1, URZ ;  /* 0x0000000105057890 */ /* 0x000fc8000fffe0ff */
[----:B------:R-:W-:-:S04]  /*2cf0*/  UISETP.NE.AND UP0, UPT, UR5, 0x24, UPT ;  /* 0x000000240500788c */ /* 0x000fc8000bf05270 */
[----:B------:R-:W-:Y:S02]  /*2d00*/  USEL UR6, URZ, 0x1, UP0 ;  /* 0x00000001ff067887 */ /* 0x000fe40008000000 */
[----:B------:R-:W-:-:S04]  /*2d10*/  USEL UR5, UR5, URZ, UP0 ;  /* 0x000000ff05057287 */ /* 0x000fc80008000000 */
[----:B------:R-:W-:Y:S01]  /*2d20*/  ULEA UR4, UR5, UR26, 0x3 ;  /* 0x0000001a05047291 */ /* 0x000fe2000f8e18ff */
[----:B------:R-:W-:-:S04]  /*2d30*/  LOP3.LUT R2, R2, UR6, RZ, 0x3c, !PT ;  /* 0x0000000602027c12 */ /* 0x000fc8000f8e3cff */
[----:B-1----:R-:W-:-:S04]  /*2d40*/  SHF.L.U32 R3, R2, 0x1f, RZ ;  /* 0x0000001f02037819 */ /* 0x002fc800000006ff */
[----:B------:R-:W1:Y:S02]  /*2d50*/  SYNCS.PHASECHK.TRANS64.TRYWAIT P0, [UR4], R3 ;  /* 0x00000003ff0075a7 */ /* 0x000e640008001104 */
[----:B-1----:R-:W-:Y:S05]  /*2d60*/  @!P0 BRA `(.L_x_46) ;  /* 0x0000005400808947 */ /* 0x002fea0003800000 */
.L_x_155:
        /* <DEDUP_REMOVED lines=9> */
.L_x_157:
        /* <DEDUP_REMOVED lines=9> */
.L_x_159:
        /* <DEDUP_REMOVED lines=9> */
.L_x_161:
        /* <DEDUP_REMOVED lines=9> */
.L_x_163:
        /* <DEDUP_REMOVED lines=9> */
.L_x_165:
        /* <DEDUP_REMOVED lines=9> */
.L_x_167:
        /* <DEDUP_REMOVED lines=9> */
.L_x_169:
        /* <DEDUP_REMOVED lines=9> */
.L_x_171:
        /* <DEDUP_REMOVED lines=9> */
.L_x_173:
        /* <DEDUP_REMOVED lines=9> */
.L_x_175:
        /* <DEDUP_REMOVED lines=9> */
.L_x_177:
        /* <DEDUP_REMOVED lines=9> */
.L_x_179:
        /* <DEDUP_REMOVED lines=9> */
.L_x_181:
        /* <DEDUP_REMOVED lines=9> */
.L_x_183:
        /* <DEDUP_REMOVED lines=9> */
.L_x_185:
        /* <DEDUP_REMOVED lines=9> */
.L_x_187:
        /* <DEDUP_REMOVED lines=9> */
.L_x_189:
        /* <DEDUP_REMOVED lines=9> */
.L_x_191:
        /* <DEDUP_REMOVED lines=9> */
.L_x_193:
        /* <DEDUP_REMOVED lines=9> */
.L_x_195:
        /* <DEDUP_REMOVED lines=9> */
.L_x_197:
        /* <DEDUP_REMOVED lines=9> */
.L_x_199:
        /* <DEDUP_REMOVED lines=9> */
.L_x_201:
        /* <DEDUP_REMOVED lines=9> */
.L_x_203:
        /* <DEDUP_REMOVED lines=9> */
.L_x_205:
        /* <DEDUP_REMOVED lines=9> */
.L_x_207:
        /* <DEDUP_REMOVED lines=9> */
.L_x_209:
        /* <DEDUP_REMOVED lines=9> */
.L_x_211:
        /* <DEDUP_REMOVED lines=9> */
.L_x_213:
        /* <DEDUP_REMOVED lines=9> */
.L_x_215:
        /* <DEDUP_REMOVED lines=9> */
.L_x_217:
        /* <DEDUP_REMOVED lines=9> */
.L_x_219:
[----:B------:R-:W-:-:S04]  /*3f70*/  UIADD3 UR5, UPT, UPT, UR5, 0x1, URZ ;  /* 0x0000000105057890 */ /* 0x000fc8000fffe0ff */
[----:B------:R-:W-:-:S04]  /*3f80*/  UISETP.NE.AND UP0, UPT, UR5, 0x24, UPT ;  /* 0x000000240500788c */ /* 0x000fc8000bf05270 */
[----:B------:R-:W-:Y:S02]  /*3f90*/  USEL UR4, URZ, 0x1, UP0 ;  /* 0x00000001ff047887 */ /* 0x000fe40008000000 */
[----:B------:R-:W-:-:S04]  /*3fa0*/  USEL UR5, UR5, URZ, UP0 ;  /* 0x000000ff05057287 */ /* 0x000fc80008000000 */
[----:B------:R-:W-:Y:S01]  /*3fb0*/  ULEA UR5, UR5, UR26, 0x3 ;  /* 0x0000001a05057291 */ /* 0x000fe2000f8e18ff */
[----:B------:R-:W-:-:S04]  /*3fc0*/  LOP3.LUT R2, R2, UR4, RZ, 0x3c, !PT ;  /* 0x0000000402027c12 */ /* 0x000fc8000f8e3cff */
[----:B------:R-:W-:Y:S01]  /*3fd0*/  SHF.L.U32 R2, R2, 0x1f, RZ ;  /* 0x0000001f02027819 */ /* 0x000fe200000006ff */
[----:B-1----:R-:W-:-:S07]  /*3fe0*/  IMAD.U32 R0, RZ, RZ, UR5 ;  /* 0x00000005ff007e24 */ /* 0x002fce000f8e00ff */
.L_x_79:
[----:B-1----:R1:W2:Y:S02]  /*3ff0*/  SYNCS.PHASECHK.TRANS64.TRYWAIT P0, [R0+URZ], R2 ;  /* 0x00000002000075a7 */ /* 0x0022a400080011ff */
[----:B--2---:R-:W-:Y:S05]  /*4000*/  @!P0 NANOSLEEP.SYNCS 0x989680 ;  /* 0x009896800000895d */ /* 0x004fea0003900000 */
[----:B------:R-:W2:Y:S02]  /*4010*/  @!P0 SYNCS.PHASECHK.TRANS64 P0, [R0+URZ], R2 ;  /* 0x00000002000085a7 */ /* 0x000ea400080010ff */
[----:B--2---:R-:W-:Y:S05]  /*4020*/  @P0 EXIT ;  /* 0x000000000000094d */ /* 0x004fea0003800000 */
[----:B------:R-:W-:Y:S05]  /*4030*/  BRA `(.L_x_79) ;  /* 0xfffffffc00ec7947 */ /* 0x000fea000383ffff */
.L_x_23:
[----:B------:R-:W-:-:S04]  /*4040*/  UISETP.NE.AND UP0, UPT, UR54, URZ, UPT ;  /* 0x000000ff3600728c */ /* 0x000fc8000bf05270 */
[----:B------:R-:W-:-:S09]  /*4050*/  UISETP.NE.OR UP0, UPT, UR11, 0x1, UP0 ;  /* 0x000000010b00788c */ /* 0x000fd20008705670 */
[----:B------:R-:W-:Y:S05]  /*4060*/  BRA.U UP0, `(.L_x_80) ;  /* 0x0000000500487547 */ /* 0x000fea000b800000 */
[----:B------:R-:W-:Y:S01]  /*4070*/  ISETP.GE.U32.AND P2, PT, R0, 0x8, PT ;  /* 0x000000080000780c */ /* 0x000fe20003f46070 */
[----:B------:R-:W-:Y:S01]  /*4080*/  IMAD.MOV.U32 R12, RZ, RZ, 0x1 ;  /* 0x00000001ff0c7424 */ /* 0x000fe200078e00ff */
[----:B------:R-:W-:Y:S02]  /*4090*/  CS2R R10, SRZ ;  /* 0x00000000000a7805 */ /* 0x000fe4000001ff00 */
[----:B------:R-:W-:Y:S01]  /*40a0*/  CS2R R8, SRZ ;  /* 0x0000000000087805 */ /* 0x000fe2000001ff00 */
[----:B------:R-:W-:Y:S01]  /*40b0*/  UMOV UR4, 0x400 ;  /* 0x0000040000047882 */ /* 0x000fe20000000000 */
[----:B------:R-:W-:Y:S01]  /*40c0*/  UMOV UR6, URZ ;  /* 0x000000ff00067c82 */ /* 0x000fe20008000000 */
[----:B------:R-:W-:-:S12]  /*40d0*/  ULEA UR54, UR54, UR4, 0x18 ;  /* 0x0000000436367291 */ /* 0x000fd8000f8ec0ff */
.L_x_84:
[----:B------:R-:W-:Y:S02]  /*40e0*/  LEA R2, R8, UR54, 0x3 ;  /* 0x0000003608027c11 */ /* 0x000fe4000f8e18ff */
[----:B------:R-:W-:-:S03]  /*40f0*/  SHF.L.U32 R4, R9, 0x1f, RZ ;  /* 0x0000001f09047819 */ /* 0x000fc600000006ff */
[----:B------:R-:W-:Y:S01]  /*4100*/  VIADD R5, R2, 0x2d0 ;  /* 0x000002d002057836 */ /* 0x000fe20000000000 */
[----:B------:R-:W2:Y:S02]  /*4110*/  SYNCS.PHASECHK.TRANS64.TRYWAIT P0, [R2+URZ+0x2c0], R4 ;  /* 0x0002c004020075a7 */ /* 0x000ea400080011ff */
[----:B--2---:R-:W-:Y:S05]  /*4120*/  @!P0 BRA `(.L_x_81) ;  /* 0x0000004c00a88947 */ /* 0x004fea0003800000 */
.L_x_220:
[----:B------:R-:W-:Y:S01]  /*4130*/  ULEA UR5, UR6, UR54, 0x3 ;  /* 0x0000003606057291 */ /* 0x000fe2000f8e18ff */
[----:B--2---:R-:W-:Y:S01]  /*4140*/  PRMT R2, RZ, 0x654, R5 ;  /* 0x00000654ff027816 */ /* 0x004fe20000000005 */
[----:B------:R-:W-:Y:S01]  /*4150*/  @!P2 IMAD.MOV.U32 R4, RZ, RZ, 0x10 ;  /* 0x00000010ff04a424 */ /* 0x000fe200078e00ff */
[----:B------:R-:W-:Y:S01]  /*4160*/  SHF.L.U32 R5, R12, 0x1f, RZ ;  /* 0x0000001f0c057819 */ /* 0x000fe200000006ff */
[----:B------:R-:W-:Y:S01]  /*4170*/  UIADD3 UR4, UPT, UPT, UR5, 0x260, URZ ;  /* 0x0000026005047890 */ /* 0x000fe2000fffe0ff */
[----:B------:R2:W-:Y:S05]  /*4180*/  SYNCS.ARRIVE.TRANS64.RED.A1T0 RZ, [R2+URZ], RZ ;  /* 0x000000ff02ff79a7 */ /* 0x0005ea00081004ff */
[----:B------:R-:W-:Y:S01]  /*4190*/  IMAD.U32 R6, RZ, RZ, UR4 ;  /* 0x00000004ff067e24 */ /* 0x000fe2000f8e00ff */
[----:B------:R-:W3:Y:S04]  /*41a0*/  SYNCS.PHASECHK.TRANS64.TRYWAIT P0, [UR5+0x270], R5 ;  /* 0x00027005ff0075a7 */ /* 0x000ee80008001105 */
[----:B------:R-:W-:Y:S01]  /*41b0*/  PRMT R6, R0, 0x654, R6 ;  /* 0x0000065400067816 */ /* 0x000fe20000000006 */
[----:B--23--:R-:W-:Y:S06]  /*41c0*/  @!P0 BRA `(.L_x_82) ;  /* 0x0000004c00948947 */ /* 0x00cfec0003800000 */
.L_x_222:
[----:B------:R-:W-:Y:S01]  /*41d0*/  ULEA UR4, UR6, UR54, 0x4 ;  /* 0x0000003606047291 */ /* 0x000fe2000f8e20ff */
[----:B------:R-:W-:Y:S01]  /*41e0*/  SEL R3, R6, R3, !P2 ;  /* 0x0000000306037207 */ /* 0x000fe20005000000 */
[----:B------:R-:W-:Y:S01]  /*41f0*/  UIADD3 UR5, UPT, UPT, UR5, 0x260, URZ ;  /* 0x0000026005057890 */ /* 0x000fe2000fffe0ff */
[----:B--2---:R-:W-:Y:S01]  /*4200*/  LEA R2, R11, UR54, 0x3 ;  /* 0x000000360b027c11 */ /* 0x004fe2000f8e18ff */
[----:B------:R-:W-:Y:S01]  /*4210*/  UIADD3 UR4, UPT, UPT, UR4, 0x2f0, URZ ;  /* 0x000002f004047890 */ /* 0x000fe2000fffe0ff */
[----:B------:R2:W-:Y:S01]  /*4220*/  @!P2 SYNCS.ARRIVE.TRANS64.RED RZ, [R3+URZ], R4 ;  /* 0x0000000403ffa9a7 */ /* 0x0005e200080004ff */
[----:B------:R-:W-:Y:S01]  /*4230*/  UIADD3 UR6, UPT, UPT, UR6, 0x1, URZ ;  /* 0x0000000106067890 */ /* 0x000fe2000fffe0ff */
[----:B------:R-:W-:-:S03]  /*4240*/  VIADD R8, R8, 0x1 ;  /* 0x0000000108087836 */ /* 0x000fc60000000000 */
[----:B------:R-:W-:Y:S02]  /*4250*/  UISETP.NE.AND UP0, UPT, UR6, 0x2, UPT ;  /* 0x000000020600788c */ /* 0x000fe4000bf05270 */
[----:B------:R-:W-:Y:S01]  /*4260*/  ISETP.NE.AND P0, PT, R8, 0x2, PT ;  /* 0x000000020800780c */ /* 0x000fe20003f05270 */
[----:B------:R-:W-:Y:S06]  /*4270*/  UGETNEXTWORKID.BROADCAST [UR4], [UR5] ;  /* 0x00000000040073ca */ /* 0x000fec0008000100 */
[----:B------:R-:W-:Y:S02]  /*4280*/  USEL UR4, URZ, 0x1, UP0 ;  /* 0x00000001ff047887 */ /* 0x000fe40008000000 */
[----:B------:R-:W-:-:S04]  /*4290*/  USEL UR6, UR6, URZ, UP0 ;  /* 0x000000ff06067287 */ /* 0x000fc80008000000 */
[----:B------:R-:W-:Y:S02]  /*42a0*/  LOP3.LUT R12, R12, UR4, RZ, 0x3c, !PT ;  /* 0x000000040c0c7c12 */ /* 0x000fe4000f8e3cff */
[----:B--2---:R-:W-:-:S04]  /*42b0*/  SHF.L.U32 R4, R10, 0x1f, RZ ;  /* 0x0000001f0a047819 */ /* 0x004fc800000006ff */
[----:B------:R-:W2:Y:S02]  /*42c0*/  SYNCS.PHASECHK.TRANS64.TRYWAIT P1, [R2+URZ+0x260], R4 ;  /* 0x00026004020075a7 */ /* 0x000ea400080211ff */
[----:B--2---:R-:W-:Y:S05]  /*42d0*/  @!P1 BRA `(.L_x_83) ;  /* 0x0000004c00689947 */ /* 0x004fea0003800000 */
.L_x_223:
[C---:B--2---:R-:W-:Y:S01]  /*42e0*/  LEA R4, R11.reuse, UR54, 0x4 ;  /* 0x000000360b047c11 */ /* 0x044fe2000f8e20ff */
[----:B------:R-:W-:Y:S01]  /*42f0*/  VIADD R2, R2, 0x270 ;  /* 0x0000027002027836 */ /* 0x000fe20000000000 */
[----:B------:R-:W-:Y:S01]  /*4300*/  SEL R8, R8, RZ, P0 ;  /* 0x000000ff08087207 */ /* 0x000fe20000000000 */
[----:B------:R-:W-:-:S03]  /*4310*/  VIADD R11, R11, 0x1 ;  /* 0x000000010b0b7836 */ /* 0x000fc60000000000 */
[----:B------:R-:W2:Y:S01]  /*4320*/  LDS.128 R4, [R4+0x2f0] ;  /* 0x0002f00004047984 */ /* 0x000ea20000000c00 */
[----:B------:R-:W-:Y:S02]  /*4330*/  PRMT R2, RZ, 0x654, R2 ;  /* 0x00000654ff027816 */ /* 0x000fe40000000002 */
[C---:B------:R-:W-:Y:S01]  /*4340*/  ISETP.NE.AND P1, PT, R11.reuse, 0x2, PT ;  /* 0x000000020b00780c */ /* 0x040fe20003f25270 */
[----:B------:R-:W-:Y:S01]  /*4350*/  @!PT LDS RZ, [RZ] ;  /* 0x00000000fffff984 */ /* 0x000fe20000000800 */
[----:B------:R-:W-:Y:S01]  /*4360*/  @!PT LDS RZ, [RZ] ;  /* 0x00000000fffff984 */ /* 0x000fe20000000800 */
[----:B------:R-:W-:Y:S01]  /*4370*/  @!PT LDS RZ, [RZ] ;  /* 0x00000000fffff984 */ /* 0x000fe20000000800 */
[----:B------:R-:W-:Y:S01]  /*4380*/  @!PT LDS RZ, [RZ] ;  /* 0x00000000fffff984 */ /* 0x000fe20000000800 */
[----:B------:R3:W-:Y:S06]  /*4390*/  MEMBAR.ALL.CTA ;  /* 0x0000000000007992 */ /* 0x0007ec0000008000 */
[----:B---3--:R-:W3:Y:S01]  /*43a0*/  FENCE.VIEW.ASYNC.S ;  /* 0x00000000000073c6 */ /* 0x008ee20000000000 */
[----:B------:R-:W-:Y:S01]  /*43b0*/  SEL R11, R11, RZ, P1 ;  /* 0x000000ff0b0b7207 */ /* 0x000fe20000800000 */
[----:B---3--:R3:W-:Y:S01]  /*43c0*/  SYNCS.ARRIVE.TRANS64.RED.A1T0 RZ, [R2+URZ], RZ ;  /* 0x000000ff02ff79a7 */ /* 0x0087e200081004ff */
[----:B--2---:R-:W-:-:S02]  /*43d0*/  LOP3.LUT P3, RZ, R6, 0x1, RZ, 0xc0, !PT ;  /* 0x0000000106ff7812 */ /* 0x004fc4000786c0ff */
[----:B------:R-:W-:-:S04]  /*43e0*/  SEL R4, RZ, 0x1, P1 ;  /* 0x00000001ff047807 */ /* 0x000fc80000800000 */
[----:B------:R-:W-:Y:S02]  /*43f0*/  LOP3.LUT R10, R10, R4, RZ, 0x3c, !PT ;  /* 0x000000040a0a7212 */ /* 0x000fe400078e3cff */
[----:B---3--:R-:W-:-:S04]  /*4400*/  SEL R2, RZ, 0x1, P0 ;  /* 0x00000001ff027807 */ /* 0x008fc80000000000 */
[----:B------:R-:W-:Y:S01]  /*4410*/  LOP3.LUT R9, R9, R2, RZ, 0x3c, !PT ;  /* 0x0000000209097212 */ /* 0x000fe200078e3cff */
[----:B------:R-:W-:Y:S06]  /*4420*/  @P3 BRA `(.L_x_84) ;  /* 0xfffffffc002c3947 */ /* 0x000fec000383ffff */
[----:B------:R-:W-:Y:S01]  /*4430*/  ULEA UR5, UR6, UR54, 0x3 ;  /* 0x0000003606057291 */ /* 0x000fe2000f8e18ff */
[----:B------:R-:W-:-:S08]  /*4440*/  SHF.L.U32 R2, R12, 0x1f, RZ ;  /* 0x0000001f0c027819 */ /* 0x000fd000000006ff */
[----:B------:R-:W2:Y:S02]  /*4450*/  SYNCS.PHASECHK.TRANS64 P0, [UR5+0x270], R2 ;  /* 0x00027002ff0075a7 */ /* 0x000ea40008001005 */
[----:B--2---:R-:W-:Y:S05]  /*4460*/  @P0 BRA `(.L_x_85) ;  /* 0x0000000000080947 */ /* 0x004fea0003800000 */
[----:B------:R-:W2:Y:S02]  /*4470*/  SYNCS.PHASECHK.TRANS64.TRYWAIT P0, [UR5+0x270], R2 ;  /* 0x00027002ff0075a7 */ /* 0x000ea40008001105 */
[----:B--2---:R-:W-:Y:S05]  /*4480*/  @!P0 BRA `(.L_x_86) ;  /* 0x0000004c00108947 */ /* 0x004fea0003800000 */
.L_x_85:
[----:B------:R-:W-:-:S04]  /*4490*/  UIADD3 UR4, UPT, UPT, UR6, 0x1, URZ ;  /* 0x0000000106047890 */ /* 0x000fc8000fffe0ff */
[----:B------:R-:W-:-:S04]  /*44a0*/  UISETP.NE.AND UP0, UPT, UR4, 0x2, UPT ;  /* 0x000000020400788c */ /* 0x000fc8000bf05270 */
[----:B------:R-:W-:Y:S02]  /*44b0*/  USEL UR7, URZ, 0x1, UP0 ;  /* 0x00000001ff077887 */ /* 0x000fe40008000000 */
[----:B------:R-:W-:-:S04]  /*44c0*/  USEL UR4, UR4, URZ, UP0 ;  /* 0x000000ff04047287 */ /* 0x000fc80008000000 */
[----:B------:R-:W-:Y:S01]  /*44d0*/  ULEA UR4, UR4, UR54, 0x3 ;  /* 0x0000003604047291 */ /* 0x000fe2000f8e18ff */
[----:B--2---:R-:W-:-:S04]  /*44e0*/  LOP3.LUT R2, R12, UR7, RZ, 0x3c, !PT ;  /* 0x000000070c027c12 */ /* 0x004fc8000f8e3cff */
[----:B------:R-:W-:-:S04]  /*44f0*/  SHF.L.U32 R0, R2, 0x1f, RZ ;  /* 0x0000001f02007819 */ /* 0x000fc800000006ff */
[----:B------:R-:W2:Y:S02]  /*4500*/  SYNCS.PHASECHK.TRANS64 P0, [UR4+0x270], R0 ;  /* 0x00027000ff0075a7 */ /* 0x000ea40008001004 */
[----:B-12---:R-:W-:Y:S05]  /*4510*/  @P0 EXIT ;  /* 0x000000000000094d */ /* 0x006fea0003800000 */
[----:B------:R-:W-:Y:S02]  /*4520*/  SHF.L.U32 R2, R2, 0x1f, RZ ;  /* 0x0000001f02027819 */ /* 0x000fe400000006ff */
[----:B------:R-:W-:-:S07]  /*4530*/  MOV R0, UR4 ;  /* 0x0000000400007c02 */ /* 0x000fce0008000f00 */
.L_x_87:
[----:B-1----:R1:W2:Y:S02]  /*4540*/  SYNCS.PHASECHK.TRANS64.TRYWAIT P0, [R0+URZ+0x270], R2 ;  /* 0x00027002000075a7 */ /* 0x0022a400080011ff */
[----:B--2---:R-:W-:Y:S05]  /*4550*/  @!P0 NANOSLEEP.SYNCS 0x989680 ;  /* 0x009896800000895d */ /* 0x004fea0003900000 */
[----:B------:R-:W2:Y:S02]  /*4560*/  @!P0 SYNCS.PHASECHK.TRANS64 P0, [R0+URZ+0x270], R2 ;  /* 0x00027002000085a7 */ /* 0x000ea400080010ff */
[----:B--2---:R-:W-:Y:S05]  /*4570*/  @P0 EXIT ;  /* 0x000000000000094d */ /* 0x004fea0003800000 */
[----:B------:R-:W-:Y:S05]  /*4580*/  BRA `(.L_x_87) ;  /* 0xfffffffc00ec7947 */ /* 0x000fea000383ffff */
.L_x_80:
[----:B------:R-:W-:Y:S05]  /*4590*/  BRA.U UP5, `(.L_x_88) ;  /* 0x0000001105a07547 */ /* 0x000fea000b800000 */
[----:B------:R-:W-:Y:S01]  /*45a0*/  UMOV UR4, 0x40 ;  /* 0x0000004000047882 */ /* 0x000fe20000000000 */
[----:B------:R-:W-:Y:S01]  /*45b0*/  NOP ;  /* 0x0000000000007918 */ /* 0x000fe20000000000 */
[----:B------:R-:W-:Y:S01]  /*45c0*/  ULEA UR4, UR54, UR4, 0x18 ;  /* 0x0000000436047291 */ /* 0x000fe2000f8ec0ff */
[----:B------:R-:W-:Y:S02]  /*45d0*/  UMOV UR5, 0x400 ;  /* 0x0000040000057882 */ /* 0x000fe40000000000 */
[----:B------:R-:W-:-:S06]  /*45e0*/  ULEA UR54, UR54, UR5, 0x18 ;  /* 0x0000000536367291 */ /* 0x000fcc000f8ec0ff */
[----:B------:R-:W2:Y:S02]  /*45f0*/  LDS.U8 R0, [UR4+0x1c] ;  /* 0x00001c04ff007984 */ /* 0x000ea40008000000 */
[----:B--2---:R-:W-:-:S13]  /*4600*/  ISETP.NE.AND P0, PT, R0, RZ, PT ;  /* 0x000000ff0000720c */ /* 0x004fda0003f05270 */
[----:B------:R-:W-:Y:S05]  /*4610*/  @P0 BRA `(.L_x_89) ;  /* 0x0000000400080947 */ /* 0x000fea0003800000 */
[----:B------:R-:W-:Y:S02]  /*4620*/  UISETP.NE.U32.AND UP1, UPT, UR15, 0x1, UPT ;  /* 0x000000010f00788c */ /* 0x000fe4000bf25070 */
[----:B------:R-:W-:-:S07]  /*4630*/  UIADD3 UR6, UPT, UPT, UR4, 0x8, URZ ;  /* 0x0000000804067890 */ /* 0x000fce000fffe0ff */
[----:B------:R-:W-:Y:S05]  /*4640*/  BRA.U !UP1, `(.L_x_90) ;  /* 0x00000001099c7547 */ /* 0x000fea000b800000 */
[----:B------:R-:W-:Y:S01]  /*4650*/  ELECT P0, URZ, PT ;  /* 0x0000000000ff782f */ /* 0x000fe20003800000 */
[----:B------:R-:W-:-:S12]  /*4660*/  BSSY B0, `(.L_x_90) ;  /* 0x0000025000007945 */ /* 0x000fd80003800000 */
[----:B------:R-:W-:Y:S05]  /*4670*/  @!P0 BRA `(.L_x_91) ;  /* 0x00000000008c8947 */ /* 0x000fea0003800000 */
[----:B------:R-:W-:-:S05]  /*4680*/  UMOV UR5, 0x10 ;  /* 0x0000001000057882 */ /* 0x000fca0000000000 */
[----:B------:R-:W-:Y:S04]  /*4690*/  DEPBAR.LE SB2, 0x36 ;  /* 0x0000ad800000791a */ /* 0x000fe80000000000 */
[----:B------:R-:W2:Y:S02]  /*46a0*/  UTCATOMSWS.2CTA.FIND_AND_SET.ALIGN UP0, UR5, UR5 ;  /* 0x00000005000575e3 */ /* 0x000ea40008200800 */
[----:B--2---:R-:W-:Y:S01]  /*46b0*/  MOV R10, UR5 ;  /* 0x00000005000a7c02 */ /* 0x004fe20008000f00 */
[----:B------:R-:W-:Y:S06]  /*46c0*/  BRA.U UP0, `(.L_x_92) ;  /* 0x0000000100187547 */ /* 0x000fec000b800000 */
.L_x_93:
[----:B------:R-:W-:Y:S05]  /*46d0*/  NANOSLEEP 0x64 ;  /* 0x000000640000795d */ /* 0x000fea0003800000 */
[----:B------:R-:W-:-:S05]  /*46e0*/  UMOV UR5, 0x10 ;  /* 0x0000001000057882 */ /* 0x000fca0000000000 */
[----:B------:R-:W-:Y:S04]  /*46f0*/  DEPBAR.LE SB2, 0x36 ;  /* 0x0000ad800000791a */ /* 0x000fe80000000000 */
[----:B------:R-:W2:Y:S02]  /*4700*/  UTCATOMSWS.2CTA.FIND_AND_SET.ALIGN UP0, UR5, UR5 ;  /* 0x00000005000575e3 */ /* 0x000ea40008200800 */
[----:B--2---:R-:W-:Y:S01]  /*4710*/  MOV R10, UR5 ;  /* 0x00000005000a7c02 */ /* 0x004fe20008000f00 */
[----:B------:R-:W-:Y:S05]  /*4720*/  BRA.U !UP0, `(.L_x_93) ;  /* 0xfffffffd08e87547 */ /* 0x000fea000b83ffff */
.L_x_92:
[----:B------:R-:W2:Y:S01]  /*4730*/  LDS R6, [UR4+0x10] ;  /* 0x00001004ff067984 */ /* 0x000ea20008000800 */
[----:B------:R-:W-:Y:S01]  /*4740*/  IMAD.U32 R0, RZ, RZ, UR54 ;  /* 0x00000036ff007e24 */ /* 0x000fe2000f8e00ff */
[----:B------:R-:W-:-:S03]  /*4750*/  MOV R4, UR12 ;  /* 0x0000000c00047c02 */ /* 0x000fc60008000f00 */
[----:B------:R-:W-:Y:S01]  /*4760*/  VIADD R0, R0, 0x310 ;  /* 0x0000031000007836 */ /* 0x000fe20000000000 */
[----:B--2---:R-:W-:-:S04]  /*4770*/  SHF.L.U32 R6, R6, 0x1f, RZ ;  /* 0x0000001f06067819 */ /* 0x004fc800000006ff */
[----:B------:R-:W2:Y:S02]  /*4780*/  SYNCS.PHASECHK.TRANS64.TRYWAIT P0, [UR4+0x8], R6 ;  /* 0x00000806ff0075a7 */ /* 0x000ea40008001104 */
[----:B--2---:R-:W-:Y:S05]  /*4790*/  @P0 BRA `(.L_x_94) ;  /* 0x0000000000080947 */ /* 0x004fea0003800000 */
[----:B------:R-:W2:Y:S02]  /*47a0*/  SYNCS.PHASECHK.TRANS64.TRYWAIT P0, [UR4+0x8], R6 ;  /* 0x00000806ff0075a7 */ /* 0x000ea40008001104 */
[----:B--2---:R-:W-:Y:S05]  /*47b0*/  @!P0 BRA `(.L_x_95) ;  /* 0x00000048005c8947 */ /* 0x004fea0003800000 */
.L_x_94:
[----:B------:R-:W-:Y:S01]  /*47c0*/  PRMT R4, R4, 0x654, R0 ;  /* 0x0000065404047816 */ /* 0x000fe20000000000 */
[----:B------:R-:W-:Y:S01]  /*47d0*/  HFMA2 R0, -RZ, RZ, 0, 5.9604644775390625e-08 ;  /* 0x00000001ff007431 */ /* 0x000fe200000001ff */
[----:B------:R-:W-:Y:S01]  /*47e0*/  UPRMT UR5, UR12, 0x654, UR6 ;  /* 0x000006540c057896 */ /* 0x000fe20008000006 */
[----:B------:R-:W-:Y:S02]  /*47f0*/  IMAD.MOV.U32 R8, RZ, RZ, 0xffff ;  /* 0x0000ffffff087424 */ /* 0x000fe400078e00ff */
[----:B--2---:R-:W-:Y:S02]  /*4800*/  IMAD.MOV.U32 R6, RZ, RZ, 0x4 ;  /* 0x00000004ff067424 */ /* 0x004fe400078e00ff */
[----:B------:R-:W-:Y:S01]  /*4810*/  IMAD.SHL.U32 R9, R10, 0x20, RZ ;  /* 0x000000200a097824 */ /* 0x000fe200078e00ff */
[----:B------:R-:W-:Y:S02]  /*4820*/  MOV R5, UR5 ;  /* 0x0000000500057c02 */ /* 0x000fe40008000f00 */
[-C--:B------:R-:W-:Y:S01]  /*4830*/  SHF.L.U32 R8, R8, R10.reuse, RZ ;  /* 0x0000000a08087219 */ /* 0x080fe200000006ff */
[----:B------:R2:W-:Y:S01]  /*4840*/  SYNCS.ARRIVE.TRANS64.RED RZ, [UR5], R6 ;  /* 0x00000006ffff79a7 */ /* 0x0005e20008000405 */
[----:B------:R-:W-:Y:S01]  /*4850*/  SHF.L.U32 R7, R0, R10, RZ ;  /* 0x0000000a00077219 */ /* 0x000fe200000006ff */
[----:B------:R2:W-:Y:S04]  /*4860*/  STS [UR54+0x310], R9 ;  /* 0x00031009ff007988 */ /* 0x0005e80008000836 */
[----:B------:R2:W-:Y:S04]  /*4870*/  STAS [R4.64], R10 ;  /* 0x0000000a04007dbd */ /* 0x0005e8000c0008ff */
[----:B------:R2:W-:Y:S04]  /*4880*/  ATOMS.OR RZ, [UR4+0x14], R8 ;  /* 0x00001408ffff798c */ /* 0x0005e8000b000004 */
[----:B------:R2:W-:Y:S04]  /*4890*/  ATOMS.OR RZ, [UR4+0x18], R7 ;  /* 0x00001807ffff798c */ /* 0x0005e8000b000004 */
[----:B------:R2:W-:Y:S02]  /*48a0*/  ATOMS.XOR RZ, [UR4+0x10], R0 ;  /* 0x00001000ffff798c */ /* 0x0005e4000b800004 */
.L_x_91:
[----:B-1----:R-:W-:Y:S05]  /*48b0*/  BSYNC B0 ;  /* 0x0000000000007941 */ /* 0x002fea0003800000 */
.L_x_90:
[----:B------:R-:W-:Y:S05]  /*48c0*/  BRA.U UP1, `(.L_x_96) ;  /* 0x00000001016c7547 */ /* 0x000fea000b800000 */
[----:B------:R-:W-:-:S03]  /*48d0*/  UMOV UR5, 0xffffffff ;  /* 0xffffffff00057882 */ /* 0x000fc60000000000 */
[----:B------:R-:W-:Y:S05]  /*48e0*/  BRA.DIV UR5, `(.L_x_97) ;  /* 0x0000004a05287947 */ /* 0x000fea000b800000 */
[----:B------:R-:W-:-:S13]  /*48f0*/  ELECT P0, URZ, PT ;  /* 0x0000000000ff782f */ /* 0x000fda0003800000 */
.L_x_227:
[----:B------:R-:W-:Y:S05]  /*4900*/  @!P0 BRA `(.L_x_96) ;  /* 0x00000000005c8947 */ /* 0x000fea0003800000 */
[----:B--2---:R-:W2:Y:S02]  /*4910*/  LDS R4, [UR4+0x10] ;  /* 0x00001004ff047984 */ /* 0x004ea40008000800 */
[----:B--2---:R-:W-:-:S04]  /*4920*/  SHF.L.U32 R4, R4, 0x1f, RZ ;  /* 0x0000001f04047819 */ /* 0x004fc800000006ff */
[----:B------:R-:W2:Y:S02]  /*4930*/  SYNCS.PHASECHK.TRANS64.TRYWAIT P0, [UR4+0x8], R4 ;  /* 0x00000804ff0075a7 */ /* 0x000ea40008001104 */
[----:B--2---:R-:W-:Y:S05]  /*4940*/  @P0 BRA `(.L_x_98) ;  /* 0x0000000000080947 */ /* 0x004fea0003800000 */
[----:B------:R-:W2:Y:S02]  /*4950*/  SYNCS.PHASECHK.TRANS64.TRYWAIT P0, [UR4+0x8], R4 ;  /* 0x00000804ff0075a7 */ /* 0x000ea40008001104 */
[----:B--2---:R-:W-:Y:S05]  /*4960*/  @!P0 BRA `(.L_x_99) ;  /* 0x00000048002c8947 */ /* 0x004fea0003800000 */
.L_x_98:
[----:B------:R-:W3:Y:S01]  /*4970*/  LDS R6, [UR54+0x310] ;  /* 0x00031036ff067984 */ /* 0x000ee20008000800 */
[----:B--2---:R-:W-:Y:S02]  /*4980*/  HFMA2 R0, -RZ, RZ, 0, 5.9604644775390625e-08 ;  /* 0x00000001ff007431 */ /* 0x004fe400000001ff */
[----:B------:R-:W-:Y:S01]  /*4990*/  IMAD.MOV.U32 R4, RZ, RZ, 0xffff ;  /* 0x0000ffffff047424 */ /* 0x000fe200078e00ff */
[----:B------:R-:W-:Y:S01]  /*49a0*/  UPRMT UR5, UR12, 0x654, UR6 ;  /* 0x000006540c057896 */ /* 0x000fe20008000006 */
[----:B---3--:R-:W-:-:S03]  /*49b0*/  IMAD.SHL.U32 R5, R6, 0x20, RZ ;  /* 0x0000002006057824 */ /* 0x008fc600078e00ff */
[-C--:B------:R-:W-:Y:S02]  /*49c0*/  SHF.L.U32 R4, R4, R6.reuse, RZ ;  /* 0x0000000604047219 */ /* 0x080fe400000006ff */
[----:B------:R-:W-:Y:S01]  /*49d0*/  SHF.L.U32 R6, R0, R6, RZ ;  /* 0x0000000600067219 */ /* 0x000fe200000006ff */
[----:B------:R3:W-:Y:S04]  /*49e0*/  STS [UR54+0x310], R5 ;  /* 0x00031005ff007988 */ /* 0x0007e80008000836 */
[----:B------:R3:W-:Y:S04]  /*49f0*/  ATOMS.OR RZ, [UR4+0x14], R4 ;  /* 0x00001404ffff798c */ /* 0x0007e8000b000004 */
[----:B------:R3:W-:Y:S01]  /*4a00*/  ATOMS.OR RZ, [UR4+0x18], R6 ;  /* 0x00001806ffff798c */ /* 0x0007e2000b000004 */
[----:B------:R-:W-:Y:S03]  /*4a10*/  SYNCS.ARRIVE.TRANS64.RED.A1T0 RZ, [UR5], RZ ;  /* 0x000000ffffff79a7 */ /* 0x000fe60008100405 */
[----:B------:R3:W-:Y:S01]  /*4a20*/  ATOMS.XOR RZ, [UR4+0x10], R0 ;  /* 0x00001000ffff798c */ /* 0x0007e2000b800004 */
[----:B------:R-:W-:Y:S05]  /*4a30*/  BRA `(.L_x_96) ;  /* 0x0000000000107947 */ /* 0x000fea0003800000 */
.L_x_89:
[----:B------:R-:W-:Y:S02]  /*4a40*/  MOV R0, 0xffffffff ;  /* 0xffffffff00007802 */ /* 0x000fe40000000f00 */
[----:B------:R-:W-:-:S03]  /*4a50*/  MOV R4, 0x4a80 ;  /* 0x00004a8000047802 */ /* 0x000fc60000000f00 */
[----:B------:R2:W-:Y:S04]  /*4a60*/  STS [UR54+0x310], R0 ;  /* 0x00031000ff007988 */ /* 0x0005e80008000836 */
[----:B-12--5:R-:W-:Y:S05]  /*4a70*/  CALL.REL.NOINC `($__internal_1_$__cuda_sm10x_tcgen05_guardrail_trap_phase_invalid_during_alloc) ;  /* 0x0000004c00347944 */ /* 0x026fea0003c00000 */
.L_x_96:
[----:B------:R-:W-:Y:S05]  /*4a80*/  WARPSYNC.ALL ;  /* 0x0000000000007948 */ /* 0x000fea0003800000 */
[----:B------:R-:W4:Y:S01]  /*4a90*/  S2UR UR6, SR_CgaCtaId ;  /* 0x00000000000679c3 */ /* 0x000f220000008800 */
[----:B------:R-:W-:Y:S01]  /*4aa0*/  UMOV UR4, 0x400 ;  /* 0x0000040000047882 */ /* 0x000fe20000000000 */
[----:B------:R-:W-:-:S06]  /*4ab0*/  NOP ;  /* 0x0000000000007918 */ /* 0x000fcc0000000000 */
[----:B------:R-:W-:Y:S06]  /*4ac0*/  BAR.ARV 0x6, 0xa0 ;  /* 0x0182800000007b1d */ /* 0x000fec0000002000 */
[----:B------:R-:W-:Y:S01]  /*4ad0*/  LOP3.LUT R3, R3, 0xffff, RZ, 0xc0, !PT ;  /* 0x0000ffff03037812 */ /* 0x000fe200078ec0ff */
[----:B--2---:R-:W-:Y:S01]  /*4ae0*/  IMAD.MOV.U32 R10, RZ, RZ, 0x1 ;  /* 0x00000001ff0a7424 */ /* 0x004fe200078e00ff */
[----:B------:R-:W-:Y:S02]  /*4af0*/  LOP3.LUT R2, R2, 0xffff, RZ, 0xc0, !PT ;  /* 0x0000ffff02027812 */ /* 0x000fe400078ec0ff */
[----:B------:R-:W-:-:S02]  /*4b00*/  CS2R R8, SRZ ;  /* 0x0000000000087805 */ /* 0x000fc4000001ff00 */
[----:B------:R-:W-:Y:S01]  /*4b10*/  R2UR UR11, R3 ;  /* 0x00000000030b72ca */ /* 0x000fe200000e0000 */
[----:B------:R-:W-:Y:S01]  /*4b20*/  UMOV UR22, URZ ;  /* 0x000000ff00167c82 */ /* 0x000fe20008000000 */
[----:B------:R-:W-:Y:S01]  /*4b30*/  R2UR UR10, R2 ;  /* 0x00000000020a72ca */ /* 0x000fe200000e0000 */
[----:B------:R-:W-:Y:S01]  /*4b40*/  IMAD.MOV.U32 R2, RZ, RZ, RZ ;  /* 0x000000ffff027224 */ /* 0x000fe200078e00ff */
[----:B------:R-:W-:Y:S01]  /*4b50*/  UMOV UR21, URZ ;  /* 0x000000ff00157c82 */ /* 0x000fe20008000000 */
[----:B------:R-:W-:Y:S01]  /*4b60*/  UMOV UR20, URZ ;  /* 0x000000ff00147c82 */ /* 0x000fe20008000000 */
[----:B----4-:R-:W-:Y:S01]  /*4b70*/  ULEA UR6, UR6, UR4, 0x18 ;  /* 0x0000000406067291 */ /* 0x010fe2000f8ec0ff */
[----:B------:R-:W2:Y:S03]  /*4b80*/  LDCU UR4, c[0x0][0x38c] ;  /* 0x00007180ff0477ac */ /* 0x000ea60008000800 */
[----:B------:R-:W-:-:S02]  /*4b90*/  UIADD3 UR13, UPT, UPT, UR6, 0x2600, URZ ;  /* 0x00002600060d7890 */ /* 0x000fc4000fffe0ff */
[----:B------:R-:W-:-:S03]  /*4ba0*/  UIADD3 UR14, UPT, UPT, UR6, 0x26600, URZ ;  /* 0x00026600060e7890 */ /* 0x000fc6000fffe0ff */
[----:B---3--:R-:W3:Y:S01]  /*4bb0*/  LDS R0, [UR6+0x310] ;  /* 0x00031006ff007984 */ /* 0x008ee20008000800 */
[----:B------:R-:W-:Y:S02]  /*4bc0*/  USHF.R.U32.HI UR13, URZ, 0x4, UR13 ;  /* 0x00000004ff0d7899 */ /* 0x000fe4000801160d */
[----:B------:R-:W-:Y:S02]  /*4bd0*/  USHF.R.U32.HI UR14, URZ, 0x4, UR14 ;  /* 0x00000004ff0e7899 */ /* 0x000fe4000801160e */
[----:B------:R-:W-:Y:S02]  /*4be0*/  ULOP3.LUT UR13, UR13, 0x3fff, URZ, 0xc0, !UPT ;  /* 0x00003fff0d0d7892 */ /* 0x000fe4000f8ec0ff */
[----:B------:R-:W-:Y:S02]  /*4bf0*/  ULOP3.LUT UR14, UR14, 0x3fff, URZ, 0xc0, !UPT ;  /* 0x00003fff0e0e7892 */ /* 0x000fe4000f8ec0ff */
[----:B------:R-:W-:Y:S02]  /*4c00*/  ULOP3.LUT UR13, UR13, 0x10000, URZ, 0xfc, !UPT ;  /* 0x000100000d0d7892 */ /* 0x000fe4000f8efcff */
[----:B--2---:R-:W-:-:S02]  /*4c10*/  UIADD3 UR4, UPT, UPT, UR4, 0x3f, URZ ;  /* 0x0000003f04047890 */ /* 0x004fc4000fffe0ff */
[----:B------:R-:W-:Y:S02]  /*4c20*/  ULOP3.LUT UR14, UR14, 0x10000, URZ, 0xfc, !UPT ;  /* 0x000100000e0e7892 */ /* 0x000fe4000f8efcff */
[----:B------:R-:W-:Y:S02]  /*4c30*/  USHF.R.S32.HI UR5, URZ, 0x1f, UR4 ;  /* 0x0000001fff057899 */ /* 0x000fe40008011404 */
[----:B------:R-:W-:Y:S02]  /*4c40*/  UISETP.NE.AND UP3, UPT, UR15, URZ, UPT ;  /* 0x000000ff0f00728c */ /* 0x000fe4000bf65270 */
[----:B------:R-:W-:Y:S01]  /*4c50*/  ULEA.HI UR5, UR5, UR4, URZ, 0x6 ;  /* 0x0000000405057291 */ /* 0x000fe2000f8f30ff */
[----:B------:R-:W-:Y:S01]  /*4c60*/  UMOV UR28, 0x0 ;  /* 0x00000000001c7882 */ /* 0x000fe20000000000 */
[----:B------:R-:W-:Y:S02]  /*4c70*/  UMOV UR29, 0x81004a0 ;  /* 0x081004a0001d7882 */ /* 0x000fe40000000000 */
[----:B------:R-:W-:Y:S01]  /*4c80*/  USHF.R.S32.HI UR5, URZ, 0x6, UR5 ;  /* 0x00000006ff057899 */ /* 0x000fe20008011405 */
[----:B------:R-:W-:Y:S01]  /*4c90*/  UMOV UR26, 0x0 ;  /* 0x00000000001a7882 */ /* 0x000fe20000000000 */
[----:B------:R-:W-:-:S02]  /*4ca0*/  UMOV UR27, 0x81004a0 ;  /* 0x081004a0001b7882 */ /* 0x000fc40000000000 */
[----:B------:R-:W-:-:S04]  /*4cb0*/  UISETP.LT.AND UP0, UPT, UR5, 0x1, UPT ;  /* 0x000000010500788c */ /* 0x000fc8000bf01270 */
[----:B------:R-:W-:Y:S01]  /*4cc0*/  USEL UR23, UR5, 0x1, !UP0 ;  /* 0x0000000105177887 */ /* 0x000fe2000c000000 */
[----:B---3--:R-:W-:-:S15]  /*4cd0*/  R2UR UR24, R0 ;  /* 0x00000000001872ca */ /* 0x008fde00000e0000 */
.L_x_107:
[C---:B------:R-:W-:Y:S02]  /*4ce0*/  LEA R0, R2.reuse, UR6, 0x3 ;  /* 0x0000000602007c11 */ /* 0x040fe4000f8e18ff */
[----:B------:R-:W-:Y:S02]  /*4cf0*/  SHF.L.U32 R3, R9, 0x1f, RZ ;  /* 0x0000001f09037819 */ /* 0x000fe400000006ff */
[----:B------:R-:W-:Y:S02]  /*4d00*/  LEA R4, R2, UR6, 0x4 ;  /* 0x0000000602047c11 */ /* 0x000fe4000f8e20ff */
[----:B------:R-:W2:Y:S02]  /*4d10*/  SYNCS.PHASECHK.TRANS64.TRYWAIT P0, [R0+URZ+0x260], R3 ;  /* 0x00026003000075a7 */ /* 0x000ea400080011ff */
[----:B--2---:R-:W-:Y:S05]  /*4d20*/  @!P0 BRA `(.L_x_100) ;  /* 0x0000004400548947 */ /* 0x004fea0003800000 */
.L_x_228:
[----:B------:R-:W3:Y:S01]  /*4d30*/  LDS.128 R4, [R4+0x2f0] ;  /* 0x0002f00004047984 */ /* 0x000ee20000000c00 */
[----:B--2---:R-:W-:Y:S01]  /*4d40*/  VIADD R0, R0, 0x270 ;  /* 0x0000027000007836 */ /* 0x004fe20000000000 */
[----:B------:R-:W-:Y:S01]  /*4d50*/  IADD3 R2, PT, PT, R2, 0x1, RZ ;  /* 0x0000000102027810 */ /* 0x000fe20007ffe0ff */
[----:B------:R-:W-:Y:S01]  /*4d60*/  @!PT LDS RZ, [RZ] ;  /* 0x00000000fffff984 */ /* 0x000fe20000000800 */
[----:B------:R-:W-:Y:S01]  /*4d70*/  @!PT LDS RZ, [RZ] ;  /* 0x00000000fffff984 */ /* 0x000fe20000000800 */
[----:B------:R-:W-:Y:S01]  /*4d80*/  @!PT LDS RZ, [RZ] ;  /* 0x00000000fffff984 */ /* 0x000fe20000000800 */
[----:B------:R-:W-:Y:S01]  /*4d90*/  @!PT LDS RZ, [RZ] ;  /* 0x00000000fffff984 */ /* 0x000fe20000000800 */
[----:B------:R2:W-:Y:S06]  /*4da0*/  MEMBAR.ALL.CTA ;  /* 0x0000000000007992 */ /* 0x0005ec0000008000 */
[----:B--2---:R-:W2:Y:S01]  /*4db0*/  FENCE.VIEW.ASYNC.S ;  /* 0x00000000000073c6 */ /* 0x004ea20000000000 */
[----:B------:R-:W-:-:S04]  /*4dc0*/  PRMT R0, RZ, 0x654, R0 ;  /* 0x00000654ff007816 */ /* 0x000fc80000000000 */
[----:B--2---:R2:W-:Y:S01]  /*4dd0*/  SYNCS.ARRIVE.TRANS64.RED.A1T0 RZ, [R0+URZ], RZ ;  /* 0x000000ff00ff79a7 */ /* 0x0045e200081004ff */
[----:B------:R-:W-:Y:S05]  /*4de0*/  BRA.U UP3, `(.L_x_101) ;  /* 0x0000000103e07547 */ /* 0x000fea000b800000 */
[----:B------:R-:W4:Y:S01]  /*4df0*/  LDCU UR4, c[0x0][0x38c] ;  /* 0x00007180ff0477ac */ /* 0x000f220008000800 */
[----:B------:R-:W-:Y:S02]  /*4e00*/  PLOP3.LUT P1, PT, PT, PT, PT, 0x80, 0x8 ;  /* 0x000000000008781c */ /* 0x000fe40003f2f070 */
[----:B------:R-:W-:Y:S01]  /*4e10*/  SHF.L.U32 R3, R10, 0x1f, RZ ;  /* 0x0000001f0a037819 */ /* 0x000fe200000006ff */
[----:B------:R-:W-:Y:S02]  /*4e20*/  ULEA UR8, UR22, UR6, 0x3 ;  /* 0x0000000616087291 */ /* 0x000fe4000f8e18ff */
[----:B------:R-:W-:Y:S02]  /*4e30*/  ULEA UR9, UR22, UR24, 0x5 ;  /* 0x0000001816097291 */ /* 0x000fe4000f8e28ff */
[----:B----4-:R-:W-:-:S06]  /*4e40*/  UISETP.GE.AND UP0, UPT, UR4, 0x1, UPT ;  /* 0x000000010400788c */ /* 0x010fcc000bf06270 */
[----:B------:R-:W-:-:S05]  /*4e50*/  PLOP3.LUT P0, PT, PT, PT, UP0, 0x80, 0x8 ;  /* 0x000000000008781c */ /* 0x000fca0003f0f008 */
[----:B------:R-:W-:-:S08]  /*4e60*/  @UP0 ULEA UR4, UR21, UR6, 0x3 ;  /* 0x0000000615040291 */ /* 0x000fd0000f8e18ff */
[----:B--2---:R-:W-:-:S04]  /*4e70*/  @P0 SHF.L.U32 R0, R8, 0x1f, RZ ;  /* 0x0000001f08000819 */ /* 0x004fc800000006ff */
[----:B------:R2:W4:Y:S01]  /*4e80*/  @P0 SYNCS.PHASECHK.TRANS64.TRYWAIT P1, [UR4], R0 ;  /* 0x00000000ff0005a7 */ /* 0x0005220008021104 */
[----:B------:R-:W1:Y:S02]  /*4e90*/  SYNCS.PHASECHK.TRANS64.TRYWAIT P0, [UR8+0x2a0], R3 ;  /* 0x0002a003ff0075a7 */ /* 0x000e640008001108 */
[----:B-12-4-:R-:W-:Y:S05]  /*4ea0*/  @!P0 BRA `(.L_x_102) ;  /* 0x0000004400088947 */ /* 0x016fea0003800000 */
.L_x_230:
[----:B------:R-:W-:Y:S01]  /*4eb0*/  UMOV UR19, UR20 ;  /* 0x0000001400137c82 */ /* 0x000fe20008000000 */
[----:B------:R-:W-:Y:S05]  /*4ec0*/  BRA.U !UP0, `(.L_x_103) ;  /* 0x0000000108987547 */ /* 0x000fea000b800000 */
[----:B------:R-:W-:Y:S02]  /*4ed0*/  UIADD3 UR19, UPT, UPT, UR23, UR20, URZ ;  /* 0x0000001417137290 */ /* 0x000fe4000fffe0ff */
[----:B------:R-:W-:Y:S01]  /*4ee0*/  UPLOP3.LUT UP2, UPT, UPT, UPT, UPT, 0x40, 0x4 ;  /* 0x000000000004789c */ /* 0x000fe20003f4e870 */
[----:B------:R-:W-:Y:S01]  /*4ef0*/  UMOV UR18, UR5 ;  /* 0x0000000500127c82 */ /* 0x000fe20008000000 */
[----:B------:R-:W-:-:S09]  /*4f00*/  UMOV UR17, UR21 ;  /* 0x0000001500117c82 */ /* 0x000fd20008000000 */
.L_x_106:
[----:B--2---:R-:W-:Y:S01]  /*4f10*/  ULEA UR7, UR17, UR6, 0x3 ;  /* 0x0000000611077291 */ /* 0x004fe2000f8e18ff */
[----:B----4-:R-:W-:Y:S11]  /*4f20*/  @P1 BRA `(.L_x_104) ;  /* 0x00000000000c1947 */ /* 0x010ff60003800000 */
[----:B-1----:R-:W-:Y:S04]  /*4f30*/  SHF.L.U32 R3, R8, 0x1f, RZ ;  /* 0x0000001f08037819 */ /* 0x002fe800000006ff */
[----:B------:R-:W1:Y:S02]  /*4f40*/  SYNCS.PHASECHK.TRANS64.TRYWAIT P0, [UR7], R3 ;  /* 0x00000003ff0075a7 */ /* 0x000e640008001107 */
[----:B-1----:R-:W-:Y:S05]  /*4f50*/  @!P0 BRA `(.L_x_105) ;  /* 0x0000004000f48947 */ /* 0x002fea0003800000 */
.L_x_104:
[----:B------:R-:W-:Y:S01]  /*4f60*/  UISETP.NE.AND UP0, UPT, UR18, 0x1, UPT ;  /* 0x000000011200788c */ /* 0x000fe2000bf05270 */
[----:B------:R-:W-:Y:S01]  /*4f70*/  PLOP3.LUT P1, PT, PT, PT, PT, 0x80, 0x8 ;  /* 0x000000000008781c */ /* 0x000fe20003f2f070 */
[----:B------:R-:W-:Y:S02]  /*4f80*/  UIADD3 UR21, UPT, UPT, UR17, 0x1, URZ ;  /* 0x0000000111157890 */ /* 0x000fe4000fffe0ff */
[----:B------:R-:W-:Y:S02]  /*4f90*/  ULEA UR30, UR17, UR14, 0x7 ;  /* 0x0000000e111e7291 */ /* 0x000fe4000f8e38ff */
[----:B------:R-:W-:Y:S01]  /*4fa0*/  UISETP.NE.AND UP1, UPT, UR21, 0x24, UPT ;  /* 0x000000241500788c */ /* 0x000fe2000bf25270 */
[----:B------:R-:W-:Y:S01]  /*4fb0*/  PLOP3.LUT P0, PT, PT, PT, UP0, 0x80, 0x8 ;  /* 0x000000000008781c */ /* 0x000fe20003f0f008 */
[----:B------:R-:W-:Y:S02]  /*4fc0*/  ULEA UR32, UR17, UR13, 0x8 ;  /* 0x0000000d11207291 */ /* 0x000fe4000f8e40ff */
[----:B------:R-:W-:Y:S02]  /*4fd0*/  USEL UR16, URZ, 0x1, UP1 ;  /* 0x00000001ff107887 */ /* 0x000fe40008800000 */
[----:B------:R-:W-:Y:S02]  /*4fe0*/  USEL UR21, UR21, URZ, UP1 ;  /* 0x000000ff15157287 */ /* 0x000fe40008800000 */
[----:B------:R-:W-:Y:S02]  /*4ff0*/  UIADD3 UR36, UPT, UPT, UR30, 0x2, URZ ;  /* 0x000000021e247890 */ /* 0x000fe4000fffe0ff */
[----:B------:R-:W-:Y:S01]  /*5000*/  @UP0 ULEA UR4, UR21, UR6, 0x3 ;  /* 0x0000000615040291 */ /* 0x000fe2000f8e18ff */
[----:B------:R-:W-:Y:S01]  /*5010*/  LOP3.LUT R8, R8, UR16, RZ, 0x3c, !PT ;  /* 0x0000001008087c12 */ /* 0x000fe2000f8e3cff */
[----:B------:R-:W-:Y:S02]  /*5020*/  UIADD3 UR34, UPT, UPT, UR32, 0x2, URZ ;  /* 0x0000000220227890 */ /* 0x000fe4000fffe0ff */
[----:B------:R-:W-:Y:S01]  /*5030*/  UIADD3 UR7, UPT, UPT, UR7, 0x120, URZ ;  /* 0x0000012007077890 */ /* 0x000fe2000fffe0ff */
[----:B-1----:R-:W-:Y:S01]  /*5040*/  @P0 SHF.L.U32 R0, R8, 0x1f, RZ ;  /* 0x0000001f08000819 */ /* 0x002fe200000006ff */
[----:B------:R-:W-:Y:S01]  /*5050*/  UMOV UR31, 0x80004020 ;  /* 0x80004020001f7882 */ /* 0x000fe20000000000 */
[----:B------:R-:W-:Y:S01]  /*5060*/  UMOV UR33, 0x80004020 ;  /* 0x8000402000217882 */ /* 0x000fe20000000000 */
[----:B------:R-:W-:Y:S01]  /*5070*/  UMOV UR37, 0x80004020 ;  /* 0x8000402000257882 */ /* 0x000fe20000000000 */
[----:B------:R2:W4:Y:S01]  /*5080*/  @P0 SYNCS.PHASECHK.TRANS64.TRYWAIT P1, [UR4], R0 ;  /* 0x00000000ff0005a7 */ /* 0x0005220008021104 */
[----:B------:R-:W-:Y:S01]  /*5090*/  UIADD3 UR20, UPT, UPT, UR20, 0x1, URZ ;  /* 0x0000000114147890 */ /* 0x000fe2000fffe0ff */
[----:B------:R2:W-:Y:S01]  /*50a0*/  UTCIMMA.2CTA gdesc[UR32], gdesc[UR30], tmem[UR9], tmem[UR28], idesc[UR29], UP2 ;  /* 0x00ff1c1e200075ea */ /* 0x0005e20009200109 */
[----:B------:R-:W-:Y:S02]  /*50b0*/  UIADD3 UR18, UPT, UPT, UR18, -0x1, URZ ;  /* 0xffffffff12127890 */ /* 0x000fe4000fffe0ff */
[----:B------:R-:W-:Y:S02]  /*50c0*/  UISETP.NE.AND UP0, UPT, UR20, UR19, UPT ;  /* 0x000000131400728c */ /* 0x000fe4000bf05270 */
[----:B------:R-:W-:Y:S01]  /*50d0*/  UPLOP3.LUT UP2, UPT, UPT, UPT, UPT, 0x80, 0x8 ;  /* 0x000000000008789c */ /* 0x000fe20003f4f070 */
[----:B------:R-:W-:Y:S01]  /*50e0*/  UMOV UR35, 0x80004020 ;  /* 0x8000402000237882 */ /* 0x000fe20000000000 */
[----:B------:R-:W-:Y:S01]  /*50f0*/  UMOV UR17, UR21 ;  /* 0x0000001500117c82 */ /* 0x000fe20008000000 */
[----:B------:R2:W-:Y:S01]  /*5100*/  UTCIMMA.2CTA gdesc[UR34], gdesc[UR36], tmem[UR9], tmem[UR26], idesc[UR27], UPT ;  /* 0x00ff1a24220075ea */ /* 0x0005e2000ba00109 */
[----:B------:R2:W-:Y:S03]  /*5110*/  UTCBAR.2CTA.MULTICAST [UR7], URZ, UR11 ;  /* 0x000000ff070073e9 */ /* 0x0005e6000820080b */
[----:B------:R-:W-:Y:S05]  /*5120*/  BRA.U UP0, `(.L_x_106) ;  /* 0xfffffffd00787547 */ /* 0x000fea000b83ffff */
.L_x_103:
[----:B------:R-:W-:Y:S01]  /*5130*/  UIADD3 UR8, UPT, UPT, UR8, 0x280, URZ ;  /* 0x0000028008087890 */ /* 0x000fe2000fffe0ff */
[----:B------:R-:W-:-:S08]  /*5140*/  UMOV UR20, UR19 ;  /* 0x0000001300147c82 */ /* 0x000fd00008000000 */
[----:B------:R1:W-:Y:S01]  /*5150*/  UTCBAR.2CTA.MULTICAST [UR8], URZ, UR10 ;  /* 0x000000ff080073e9 */ /* 0x0003e2000820080a */
[----:B------:R-:W-:Y:S02]  /*5160*/  NOP ;  /* 0x0000000000007918 */ /* 0x000fe40000000000 */
.L_x_101:
[----:B------:R-:W-:Y:S01]  /*5170*/  UIADD3 UR22, UPT, UPT, UR22, 0x1, URZ ;  /* 0x0000000116167890 */ /* 0x000fe2000fffe0ff */
[----:B---3--:R-:W-:Y:S02]  /*5180*/  LOP3.LUT P0, RZ, R6, 0x1, RZ, 0xc0, !PT ;  /* 0x0000000106ff7812 */ /* 0x008fe4000780c0ff */
[----:B----4-:R-:W-:Y:S01]  /*5190*/  ISETP.NE.AND P1, PT, R2, 0x2, PT ;  /* 0x000000020200780c */ /* 0x010fe20003f25270 */
[----:B------:R-:W-:-:S03]  /*51a0*/  UISETP.NE.AND UP0, UPT, UR22, 0x4, UPT ;  /* 0x000000041600788c */ /* 0x000fc6000bf05270 */
[----:B-12---:R-:W-:Y:S01]  /*51b0*/  SEL R0, RZ, 0x1, P1 ;  /* 0x00000001ff007807 */ /* 0x006fe20000800000 */
[----:B------:R-:W-:Y:S01]  /*51c0*/  USEL UR4, URZ, 0x1, UP0 ;  /* 0x00000001ff047887 */ /* 0x000fe20008000000 */
[----:B------:R-:W-:Y:S01]  /*51d0*/  SEL R2, R2, RZ, P1 ;  /* 0x000000ff02027207 */ /* 0x000fe20000800000 */
[----:B------:R-:W-:Y:S01]  /*51e0*/  USEL UR22, UR22, URZ, UP0 ;  /* 0x000000ff16167287 */ /* 0x000fe20008000000 */
[----:B------:R-:W-:-:S03]  /*51f0*/  LOP3.LUT R9, R9, R0, RZ, 0x3c, !PT ;  /* 0x0000000009097212 */ /* 0x000fc600078e3cff */
[----:B------:R-:W-:Y:S01]  /*5200*/  LOP3.LUT R10, R10, UR4, RZ, 0x3c, !PT ;  /* 0x000000040a0a7c12 */ /* 0x000fe2000f8e3cff */
[----:B------:R-:W-:Y:S07]  /*5210*/  @P0 BRA `(.L_x_107) ;  /* 0xfffffff800b00947 */ /* 0x000fee000383ffff */
[----:B------:R-:W1:Y:S01]  /*5220*/  S2UR UR4, SR_CgaCtaId ;  /* 0x00000000000479c3 */ /* 0x000e620000008800 */
[----:B------:R-:W-:Y:S01]  /*5230*/  ELECT P0, URZ, PT ;  /* 0x0000000000ff782f */ /* 0x000fe20003800000 */
[----:B------:R-:W-:Y:S01]  /*5240*/  HFMA2 R0, -RZ, RZ, 0, 5.9604644775390625e-08 ;  /* 0x00000001ff007431 */ /* 0x000fe200000001ff */
[----:B------:R-:W-:-:S05]  /*5250*/  UMOV UR5, 0x40 ;  /* 0x0000004000057882 */ /* 0x000fca0000000000 */
[----:B------:R-:W-:Y:S01]  /*5260*/  UVIRTCOUNT.DEALLOC.SMPOOL 0x80 ;  /* 0x000000800000784c */ /* 0x000fe20000000000 */
[----:B------:R-:W-:Y:S02]  /*5270*/  UISETP.NE.AND UP1, UPT, UR15, URZ, UPT ;  /* 0x000000ff0f00728c */ /* 0x000fe4000bf25270 */
[----:B-1----:R-:W-:-:S09]  /*5280*/  ULEA UR4, UR4, UR5, 0x18 ;  /* 0x0000000504047291 */ /* 0x002fd2000f8ec0ff */
[----:B------:R1:W-:Y:S01]  /*5290*/  @P0 STS.U8 [UR4+0x1c], R0 ;  /* 0x00001c00ff000988 */ /* 0x0003e20008000004 */
[----:B------:R-:W-:Y:S05]  /*52a0*/  BRA.U UP1, `(.L_x_108) ;  /* 0x0000000101a07547 */ /* 0x000fea000b800000 */
[----:B------:R-:W-:Y:S01]  /*52b0*/  UIADD3 UR5, UPT, UPT, UR6, 0x2a0, URZ ;  /* 0x000002a006057890 */ /* 0x000fe2000fffe0ff */
[----:B------:R-:W-:-:S03]  /*52c0*/  SHF.L.U32 R2, R10, 0x1f, RZ ;  /* 0x0000001f0a027819 */ /* 0x000fc600000006ff */
[----:B------:R-:W-:-:S09]  /*52d0*/  ULEA UR7, UR22, UR5, 0x3 ;  /* 0x0000000516077291 */ /* 0x000fd2000f8e18ff */
[----:B------:R-:W2:Y:S02]  /*52e0*/  SYNCS.PHASECHK.TRANS64.TRYWAIT P0, [UR7], R2 ;  /* 0x00000002ff0075a7 */ /* 0x000ea40008001107 */
[----:B--2---:R-:W-:Y:S05]  /*52f0*/  @!P0 BRA `(.L_x_109) ;  /* 0x0000004000248947 */ /* 0x004fea0003800000 */
.L_x_233:
        /* <DEDUP_REMOVED lines=9> */
.L_x_235:
        /* <DEDUP_REMOVED lines=9> */
.L_x_237:
[----:B------:R-:W-:-:S04]  /*5420*/  UIADD3 UR8, UPT, UPT, UR8, 0x1, URZ ;  /* 0x0000000108087890 */ /* 0x000fc8000fffe0ff */
[----:B------:R-:W-:-:S04]  /*5430*/  UISETP.NE.AND UP0, UPT, UR8, 0x4, UPT ;  /* 0x000000040800788c */ /* 0x000fc8000bf05270 */
[----:B------:R-:W-:Y:S02]  /*5440*/  USEL UR7, URZ, 0x1, UP0 ;  /* 0x00000001ff077887 */ /* 0x000fe40008000000 */
[----:B------:R-:W-:-:S04]  /*5450*/  USEL UR8, UR8, URZ, UP0 ;  /* 0x000000ff08087287 */ /* 0x000fc80008000000 */
[----:B------:R-:W-:Y:S01]  /*5460*/  ULEA UR8, UR8, UR5, 0x3 ;  /* 0x0000000508087291 */ /* 0x000fe2000f8e18ff */
[----:B------:R-:W-:-:S04]  /*5470*/  LOP3.LUT R2, R2, UR7, RZ, 0x3c, !PT ;  /* 0x0000000702027c12 */ /* 0x000fc8000f8e3cff */
[----:B------:R-:W-:Y:S01]  /*5480*/  SHF.L.U32 R2, R2, 0x1f, RZ ;  /* 0x0000001f02027819 */ /* 0x000fe200000006ff */
[----:B-1----:R-:W-:-:S04]  /*5490*/  IMAD.U32 R0, RZ, RZ, UR8 ;  /* 0x00000008ff007e24 */ /* 0x002fc8000f8e00ff */
[----:B------:R1:W2:Y:S03]  /*54a0*/  SYNCS.PHASECHK.TRANS64.TRYWAIT P0, [R0+URZ], R2 ;  /* 0x00000002000075a7 */ /* 0x0002a600080011ff */
[----:B--2---:R-:W-:Y:S05]  /*54b0*/  @!P0 NANOSLEEP.SYNCS 0x989680 ;  /* 0x009896800000895d */ /* 0x004fea0003900000 */
[----:B------:R-:W2:Y:S02]  /*54c0*/  @!P0 SYNCS.PHASECHK.TRANS64 P0, [R0+URZ], R2 ;  /* 0x00000002000085a7 */ /* 0x000ea400080010ff */
[----:B--2---:R-:W-:Y:S05]  /*54d0*/  @P0 BRA `(.L_x_112) ;  /* 0x0000000000200947 */ /* 0x004fea0003800000 */
.L_x_113:
[----:B--2---:R2:W3:Y:S02]  /*54e0*/  SYNCS.PHASECHK.TRANS64.TRYWAIT P0, [R0+URZ], R2 ;  /* 0x00000002000075a7 */ /* 0x0044e400080011ff */
[----:B---3--:R-:W-:Y:S05]  /*54f0*/  @!P0 NANOSLEEP.SYNCS 0x989680 ;  /* 0x009896800000895d */ /* 0x008fea0003900000 */
[----:B------:R-:W3:Y:S02]  /*5500*/  @!P0 SYNCS.PHASECHK.TRANS64 P0, [R0+URZ], R2 ;  /* 0x00000002000085a7 */ /* 0x000ee400080010ff */
[----:B---3--:R-:W-:Y:S05]  /*5510*/  @!P0 BRA `(.L_x_113) ;  /* 0xfffffffc00f08947 */ /* 0x008fea000383ffff */
[----:B------:R-:W-:Y:S05]  /*5520*/  BRA `(.L_x_112) ;  /* 0x00000000000c7947 */ /* 0x000fea0003800000 */
.L_x_108:
[----:B------:R-:W-:-:S04]  /*5530*/  UIADD3 UR5, UPT, UPT, UR6, 0x2e0, URZ ;  /* 0x000002e006057890 */ /* 0x000fc8000fffe0ff */
[----:B------:R-:W-:-:S09]  /*5540*/  UPRMT UR5, UR12, 0x654, UR5 ;  /* 0x000006540c057896 */ /* 0x000fd20008000005 */
[----:B------:R-:W-:Y:S03]  /*5550*/  SYNCS.ARRIVE.TRANS64.RED.A1T0 RZ, [UR5], RZ ;  /* 0x000000ffffff79a7 */ /* 0x000fe60008100405 */
.L_x_112:
[----:B-12---:R-:W-:Y:S01]  /*5560*/  SHF.L.U32 R2, RZ, 0x1f, RZ ;  /* 0x0000001fff027819 */ /* 0x006fe200000006ff */
[----:B------:R-:W-:Y:S01]  /*5570*/  UIADD3 UR5, UPT, UPT, UR6, 0x2e0, URZ ;  /* 0x000002e006057890 */ /* 0x000fe2000fffe0ff */
[----:B------:R-:W-:Y:S02]  /*5580*/  PLOP3.LUT P0, PT, PT, PT, UP1, 0x80, 0x8 ;  /* 0x000000000008781c */ /* 0x000fe40003f0f018 */
[----:B------:R-:W1:Y:S02]  /*5590*/  SYNCS.PHASECHK.TRANS64.TRYWAIT P1, [UR6+0x2e0], R2 ;  /* 0x0002e002ff0075a7 */ /* 0x000e640008021106 */
[----:B-1----:R-:W-:Y:S09]  /*55a0*/  @!P1 BRA `(.L_x_114) ;  /* 0x0000003c00c09947 */ /* 0x002ff20003800000 */
.L_x_239:
[----:B------:R-:W-:Y:S02]  /*55b0*/  @!UP1 UPRMT UR5, UR12, 0x654, UR5 ;  /* 0x000006540c059896 */ /* 0x000fe40008000005 */
[----:B------:R-:W-:Y:S01]  /*55c0*/  ULOP3.LUT UR6, UR24, 0xffff, URZ, 0xc0, !UPT ;  /* 0x0000ffff18067892 */ /* 0x000fe2000f8ec0ff */
[----:B------:R-:W-:-:S03]  /*55d0*/  UMOV UR8, 0xffff ;  /* 0x0000ffff00087882 */ /* 0x000fc60000000000 */
[----:B------:R-:W-:-:S03]  /*55e0*/  USHF.R.U32.HI UR6, URZ, 0x5, UR6 ;  /* 0x00000005ff067899 */ /* 0x000fc60008011606 */
[----:B------:R-:W-:Y:S01]  /*55f0*/  @!P0 SYNCS.ARRIVE.TRANS64.RED.A1T0 RZ, [UR5], RZ ;  /* 0x000000ffffff89a7 */ /* 0x000fe20008100405 */
[----:B------:R-:W-:Y:S01]  /*5600*/  NOP ;  /* 0x0000000000007918 */ /* 0x000fe20000000000 */
[----:B-1----:R-:W1:Y:S01]  /*5610*/  LDS R0, [UR4+0x14] ;  /* 0x00001404ff007984 */ /* 0x002e620008000800 */
[----:B------:R-:W-:Y:S01]  /*5620*/  USHF.L.U32 UR8, UR8, UR6, URZ ;  /* 0x0000000608087299 */ /* 0x000fe200080006ff */
[----:B------:R-:W-:Y:S02]  /*5630*/  UMOV UR5, 0x1 ;  /* 0x0000000100057882 */ /* 0x000fe40000000000 */
[----:B------:R-:W-:-:S03]  /*5640*/  USHF.L.U32 UR5, UR5, UR6, URZ ;  /* 0x0000000605057299 */ /* 0x000fc600080006ff */
[----:B-1----:R-:W-:-:S04]  /*5650*/  LOP3.LUT R0, R0, UR8, RZ, 0xc0, !PT ;  /* 0x0000000800007c12 */ /* 0x002fc8000f8ec0ff */
[----:B------:R-:W-:-:S13]  /*5660*/  ISETP.NE.AND P0, PT, R0, UR8, PT ;  /* 0x0000000800007c0c */ /* 0x000fda000bf05270 */
[----:B------:R-:W-:Y:S05]  /*5670*/  @P0 BRA `(.L_x_115) ;  /* 0x0000000000580947 */ /* 0x000fea0003800000 */
[----:B------:R-:W1:Y:S02]  /*5680*/  LDS R0, [UR4+0x18] ;  /* 0x00001804ff007984 */ /* 0x000e640008000800 */
[----:B-1----:R-:W-:-:S04]  /*5690*/  LOP3.LUT R0, R0, UR5, RZ, 0xc0, !PT ;  /* 0x0000000500007c12 */ /* 0x002fc8000f8ec0ff */
[----:B------:R-:W-:-:S13]  /*56a0*/  ISETP.NE.AND P0, PT, R0, UR5, PT ;  /* 0x0000000500007c0c */ /* 0x000fda000bf05270 */
[----:B------:R-:W-:Y:S05]  /*56b0*/  @P0 BRA `(.L_x_116) ;  /* 0x00000000003c0947 */ /* 0x000fea0003800000 */
[----:B------:R-:W1:Y:S01]  /*56c0*/  S2R R2, SR_LANEID ;  /* 0x0000000000027919 */ /* 0x000e620000000000 */
[----:B------:R-:W-:Y:S01]  /*56d0*/  ULOP3.LUT UR8, URZ, UR8, URZ, 0x33, !UPT ;  /* 0x00000008ff087292 */ /* 0x000fe2000f8e33ff */
[----:B------:R-:W-:Y:S02]  /*56e0*/  VOTEU.ANY UR7, UPT, PT ;  /* 0x0000000000077886 */ /* 0x000fe400038e0100 */
[----:B------:R-:W-:-:S03]  /*56f0*/  UFLO.U32 UR7, UR7 ;  /* 0x00000007000772bd */ /* 0x000fc600080e0000 */
[----:B------:R-:W-:-:S04]  /*5700*/  IMAD.U32 R0, RZ, RZ, UR8 ;  /* 0x00000008ff007e24 */ /* 0x000fc8000f8e00ff */
[----:B------:R2:W3:Y:S02]  /*5710*/  REDUX UR6, R0 ;  /* 0x00000000000673c4 */ /* 0x0004e40000000000 */
[----:B------:R4:W-:Y:S01]  /*5720*/  UTCATOMSWS.AND URZ, UR8 ;  /* 0x0000000800ff79e3 */ /* 0x0009e20008000000 */
[----:B-1----:R-:W-:Y:S02]  /*5730*/  ISETP.EQ.U32.AND P0, PT, R2, UR7, PT ;  /* 0x0000000702007c0c */ /* 0x002fe4000bf02070 */
[----:B--2---:R-:W-:Y:S02]  /*5740*/  LOP3.LUT R0, RZ, UR5, RZ, 0x33, !PT ;  /* 0x00000005ff007c12 */ /* 0x004fe4000f8e33ff */
[----:B---3--:R-:W-:Y:S02]  /*5750*/  MOV R2, UR6 ;  /* 0x0000000600027c02 */ /* 0x008fe40008000f00 */
[----:B------:R-:W1:Y:S07]  /*5760*/  REDUX UR5, R0 ;  /* 0x00000000000573c4 */ /* 0x000e6e0000000000 */
[----:B------:R4:W-:Y:S01]  /*5770*/  @P0 ATOMS.AND RZ, [UR4+0x14], R2 ;  /* 0x00001402ffff098c */ /* 0x0009e2000a800004 */
[----:B-1----:R-:W-:-:S05]  /*5780*/  IMAD.U32 R0, RZ, RZ, UR5 ;  /* 0x00000005ff007e24 */ /* 0x002fca000f8e00ff */
[----:B------:R4:W-:Y:S01]  /*5790*/  @P0 ATOMS.AND RZ, [UR4+0x18], R0 ;  /* 0x00001800ffff098c */ /* 0x0009e2000a800004 */
[----:B------:R-:W-:Y:S05]  /*57a0*/  BRA `(.L_x_117) ;  /* 0x0000000000147947 */ /* 0x000fea0003800000 */
.L_x_116:
[----:B------:R-:W-:Y:S02]  /*57b0*/  MOV R2, 0x57d0 ;  /* 0x000057d000027802 */ /* 0x000fe40000000f00 */
[----:B-----5:R-:W-:Y:S05]  /*57c0*/  CALL.REL.NOINC `($__internal_0_$__cuda_sm10x_tcgen05_guardrail_trap_col_being_dealloced_not_returned_by_alloc) ;  /* 0x0000003c00d47944 */ /* 0x020fea0003c00000 */
[----:B------:R-:W-:Y:S05]  /*57d0*/  BRA `(.L_x_117) ;  /* 0x0000000000087947 */ /* 0x000fea0003800000 */
.L_x_115:
[----:B------:R-:W-:Y:S02]  /*57e0*/  MOV R2, 0x5800 ;  /* 0x0000580000027802 */ /* 0x000fe40000000f00 */
[----:B-----5:R-:W-:Y:S05]  /*57f0*/  CALL.REL.NOINC `($__internal_2_$__cuda_sm10x_tcgen05_guardrail_trap_unallocated_columns_being_dealloced) ;  /* 0x0000003c00e07944 */ /* 0x020fea0003c00000 */
.L_x_117:
[----:B------:R-:W-:Y:S01]  /*5800*/  NOP ;  /* 0x0000000000007918 */ /* 0x000fe20000000000 */
[----:B----4-:R-:W-:Y:S05]  /*5810*/  EXIT ;  /* 0x000000000000794d */ /* 0x010fea0003800000 */
.L_x_88:
[----:B------:R-:W-:-:S09]  /*5820*/  UISETP.NE.OR UP0, UPT, UR11, 0x3, !UP4 ;  /* 0x000000030b00788c */ /* 0x000fd2000e705670 */
[----:B------:R-:W-:Y:S05]  /*5830*/  BRA.U UP0, `(.L_x_118) ;  /* 0x0000000900e87547 */ /* 0x000fea000b800000 */
[----:B------:R-:W2:Y:S01]  /*5840*/  LDCU UR25, c[0x0][0x370] ;  /* 0x00006e00ff1977ac */ /* 0x000ea20008000800 */
[----:B------:R-:W3:Y:S01]  /*5850*/  LDC.64 R16, c[0x0][0x348] ;  /* 0x0000d200ff107b82 */ /* 0x000ee20000000a00 */
[----:B------:R-:W-:Y:S02]  /*5860*/  HFMA2 R13, -RZ, RZ, 0, 0 ;  /* 0x00000000ff0d7431 */ /* 0x000fe400000001ff */
[----:B------:R-:W-:Y:S01]  /*5870*/  IMAD.MOV.U32 R15, RZ, RZ, 0x1 ;  /* 0x00000001ff0f7424 */ /* 0x000fe200078e00ff */
[----:B------:R-:W2:Y:S01]  /*5880*/  LDCU.128 UR20, c[0x0][0xb10] ;  /* 0x00016200ff1477ac */ /* 0x000ea20008000c00 */
[----:B------:R-:W-:Y:S01]  /*5890*/  IMAD.MOV.U32 R14, RZ, RZ, RZ ;  /* 0x000000ffff0e7224 */ /* 0x000fe200078e00ff */
[----:B------:R-:W-:Y:S01]  /*58a0*/  MOV R12, 0x1000 ;  /* 0x00001000000c7802 */ /* 0x000fe20000000f00 */
[----:B------:R-:W4:Y:S01]  /*58b0*/  LDCU UR24, c[0x0][0x374] ;  /* 0x00006e80ff1877ac */ /* 0x000f220008000800 */
[----:B------:R-:W1:Y:S01]  /*58c0*/  LDC.64 R2, c[0x0][0x888] ;  /* 0x00022200ff027b82 */ /* 0x000e620000000a00 */
[----:B------:R-:W4:Y:S01]  /*58d0*/  LDCU UR13, c[0x0][0xb0c] ;  /* 0x00016180ff0d77ac */ /* 0x000f220008000800 */
[----:B------:R-:W4:Y:S06]  /*58e0*/  LDCU UR18, c[0x0][0xb20] ;  /* 0x00016400ff1277ac */ /* 0x000f2c0008000800 */
[----:B------:R-:W1:Y:S01]  /*58f0*/  LDC.64 R4, c[0x0][0x890] ;  /* 0x00022400ff047b82 */ /* 0x000e620000000a00 */
[----:B------:R-:W3:Y:S01]  /*5900*/  LDCU UR4, c[0x0][0xb30] ;  /* 0x00016600ff0477ac */ /* 0x000ee20008000800 */
[----:B------:R-:W-:Y:S01]  /*5910*/  UMOV UR19, 0x400 ;  /* 0x0000040000137882 */ /* 0x000fe20000000000 */
[----:B------:R-:W-:-:S02]  /*5920*/  UISETP.GE.AND UP0, UPT, UR37, 0x1, UPT ;  /* 0x000000012500788c */ /* 0x000fc4000bf06270 */
[----:B------:R-:W-:Y:S02]  /*5930*/  ULEA UR19, UR54, UR19, 0x18 ;  /* 0x0000001336137291 */ /* 0x000fe4000f8ec0ff */
[----:B------:R-:W-:Y:S02]  /*5940*/  UP2UR UR5, UPR, URZ, 0x1 ;  /* 0x00000001ff057883 */ /* 0x000fe40008000000 */
[----:B--2---:R-:W-:Y:S02]  /*5950*/  UIMAD.WIDE.U32 UR10, UR25, UR20, URZ ;  /* 0x00000014190a72a5 */ /* 0x004fe4000f8e00ff */
[----:B------:R-:W-:Y:S02]  /*5960*/  UIADD3 UR5, UPT, UPT, UR19, 0x240, URZ ;  /* 0x0000024013057890 */ /* 0x000fe4000fffe0ff */
[----:B----4-:R-:W-:Y:S02]  /*5970*/  UIMAD.WIDE.U32 UR8, UR24, UR23, URZ ;  /* 0x00000017180872a5 */ /* 0x010fe4000f8e00ff */
[----:B------:R-:W-:-:S02]  /*5980*/  UPLOP3.LUT UP3, UPT, UPT, UPT, UPT, 0x40, 0x4 ;  /* 0x000000000004789c */ /* 0x000fc40003f6e870 */
[----:B------:R-:W-:Y:S01]  /*5990*/  UISETP.NE.AND UP4, UPT, UR37, 0x1, UPT ;  /* 0x000000012500788c */ /* 0x000fe2000bf85270 */
[----:B------:R-:W2:Y:S01]  /*59a0*/  LDCU.64 UR6, c[0x0][0xb28] ;  /* 0x00016500ff0677ac */ /* 0x000ea20008000a00 */
[----:B------:R-:W-:Y:S02]  /*59b0*/  UISETP.NE.AND UP6, UPT, UR13, 0x1, UPT ;  /* 0x000000010d00788c */ /* 0x000fe4000bfc5270 */
[----:B------:R-:W-:Y:S02]  /*59c0*/  UISETP.NE.AND UP5, UPT, UR22, 0x1, UPT ;  /* 0x000000011600788c */ /* 0x000fe4000bfa5270 */
[----:B------:R-:W-:Y:S02]  /*59d0*/  UPRMT UR54, UR54, 0x654, UR5 ;  /* 0x0000065436367896 */ /* 0x000fe40008000005 */
[----:B------:R-:W-:Y:S02]  /*59e0*/  USHF.R.U32.HI UR28, URZ, UR21, UR11 ;  /* 0x00000015ff1c7299 */ /* 0x000fe4000801160b */
[----:B------:R-:W-:-:S02]  /*59f0*/  USHF.R.U32.HI UR27, URZ, UR18, UR9 ;  /* 0x00000012ff1b7299 */ /* 0x000fc40008011609 */
[----:B---3--:R-:W-:-:S11]  /*5a00*/  UISETP.NE.AND UP2, UPT, UR4, 0x1, UPT ;  /* 0x000000010400788c */ /* 0x008fd6000bf45270 */
.L_x_126:
[C---:B------:R-:W-:Y:S02]  /*5a10*/  LEA R7, R14.reuse, UR19, 0x3 ;  /* 0x000000130e077c11 */ /* 0x040fe4000f8e18ff */
[----:B------:R-:W-:Y:S02]  /*5a20*/  SHF.L.U32 R0, R13, 0x1f, RZ ;  /* 0x0000001f0d007819 */ /* 0x000fe400000006ff */
[----:B------:R-:W-:Y:S02]  /*5a30*/  LEA R8, R14, UR19, 0x4 ;  /* 0x000000130e087c11 */ /* 0x000fe4000f8e20ff */
[----:B---3--:R-:W3:Y:S02]  /*5a40*/  SYNCS.PHASECHK.TRANS64.TRYWAIT P0, [R7+URZ+0x260], R0 ;  /* 0x00026000070075a7 */ /* 0x008ee400080011ff */
[----:B---3--:R-:W-:Y:S05]  /*5a50*/  @!P0 BRA `(.L_x_119) ;  /* 0x0000003800ac8947 */ /* 0x008fea0003800000 */
.L_x_240:
[----:B------:R-:W4:Y:S01]  /*5a60*/  LDS.128 R8, [R8+0x2f0] ;  /* 0x0002f00008087984 */ /* 0x000f220000000c00 */
[----:B------:R-:W-:Y:S01]  /*5a70*/  UISETP.GE.AND UP0, UPT, UR37, 0x1, UPT ;  /* 0x000000012500788c */ /* 0x000fe2000bf06270 */
[----:B------:R-:W-:Y:S01]  /*5a80*/  @!PT LDS RZ, [RZ] ;  /* 0x00000000fffff984 */ /* 0x000fe20000000800 */
[----:B------:R-:W-:Y:S01]  /*5a90*/  @!PT LDS RZ, [RZ] ;  /* 0x00000000fffff984 */ /* 0x000fe20000000800 */
[----:B------:R-:W-:Y:S01]  /*5aa0*/  @!PT LDS RZ, [RZ] ;  /* 0x00000000fffff984 */ /* 0x000fe20000000800 */
[----:B------:R-:W-:Y:S01]  /*5ab0*/  @!PT LDS RZ, [RZ] ;  /* 0x00000000fffff984 */ /* 0x000fe20000000800 */
[----:B------:R1:W-:Y:S06]  /*5ac0*/  MEMBAR.ALL.CTA ;  /* 0x0000000000007992 */ /* 0x0003ec0000008000 */
[----:B-1----:R-:W1:Y:S01]  /*5ad0*/  FENCE.VIEW.ASYNC.S ;  /* 0x00000000000073c6 */ /* 0x002e620000000000 */
[----:B----4-:R-:W-:Y:S11]  /*5ae0*/  LOP3.LUT P0, RZ, R10, 0x1, RZ, 0xc0, !PT ;  /* 0x000000010aff7812 */ /* 0x010ff6000780c0ff */
[----:B------:R-:W-:Y:S02]  /*5af0*/  @!UPT UIADD3 URZ, UPT, UPT, URZ, URZ, URZ ;  /* 0x000000fffffff290 */ /* 0x000fe4000fffe0ff */
[----:B-1----:R-:W-:Y:S01]  /*5b00*/  VOTEU.ANY UP1, P0 ;  /* 0x0000000000ff7886 */ /* 0x002fe20000020100 */
[----:B------:R-:W-:Y:S11]  /*5b10*/  PLOP3.LUT P0, PT, PT, PT, UP1, 0x80, 0x8 ;  /* 0x000000000008781c */ /* 0x000ff60003f0f018 */
[----:B------:R-:W-:Y:S02]  /*5b20*/  @!UPT UIADD3 URZ, UPT, UPT, URZ, URZ, URZ ;  /* 0x000000fffffff290 */ /* 0x000fe4000fffe0ff */
[----:B---3--:R-:W-:Y:S02]  /*5b30*/  @P0 SHF.R.U32.HI R0, RZ, 0x10, R9 ;  /* 0x00000010ff000819 */ /* 0x008fe40000011609 */
[----:B------:R-:W-:Y:S02]  /*5b40*/  @P0 MOV R6, R8 ;  /* 0x0000000800060202 */ /* 0x000fe40000000f00 */
[----:B------:R-:W-:Y:S01]  /*5b50*/  @P0 R2UR UR4, R0 ;  /* 0x00000000000402ca */ /* 0x000fe200000e0000 */
[----:B------:R-:W-:Y:S01]  /*5b60*/  VIADD R0, R7, 0x270 ;  /* 0x0000027007007836 */ /* 0x000fe20000000000 */
[----:B------:R-:W-:Y:S02]  /*5b70*/  @P0 LOP3.LUT R8, R9, 0xffff, RZ, 0xc0, !PT ;  /* 0x0000ffff09080812 */ /* 0x000fe400078ec0ff */
[----:B------:R-:W-:Y:S02]  /*5b80*/  @P0 R2UR UR8, R6 ;  /* 0x00000000060802ca */ /* 0x000fe400000e0000 */
[----:B------:R-:W-:Y:S02]  /*5b90*/  PRMT R0, RZ, 0x654, R0 ;  /* 0x00000654ff007816 */ /* 0x000fe40000000000 */
[----:B------:R-:W-:Y:S02]  /*5ba0*/  @P0 R2UR UR5, R8 ;  /* 0x00000000080502ca */ /* 0x000fe400000e0000 */
[----:B------:R1:W-:Y:S03]  /*5bb0*/  SYNCS.ARRIVE.TRANS64.RED.A1T0 RZ, [R0+URZ], RZ ;  /* 0x000000ff00ff79a7 */ /* 0x0003e600081004ff */
[----:B------:R-:W-:Y:S04]  /*5bc0*/  @UP1 UMOV UR29, UR4 ;  /* 0x00000004001d1c82 */ /* 0x000fe80008000000 */
[----:B------:R-:W-:Y:S04]  /*5bd0*/  @UP1 UMOV UR15, UR8 ;  /* 0x00000008000f1c82 */ /* 0x000fe80008000000 */
[----:B------:R-:W-:Y:S01]  /*5be0*/  @UP1 UMOV UR14, UR5 ;  /* 0x00000005000e1c82 */ /* 0x000fe20008000000 */
[----:B------:R-:W-:Y:S05]  /*5bf0*/  BRA.U !UP0, `(.L_x_120) ;  /* 0x0000000108947547 */ /* 0x000fea000b800000 */
[----:B------:R-:W-:Y:S02]  /*5c00*/  UIMAD.WIDE.U32 UR30, UR14, UR23, URZ ;  /* 0x000000170e1e72a5 */ /* 0x000fe4000f8e00ff */
[----:B------:R-:W-:Y:S02]  /*5c10*/  UIMAD.WIDE.U32 UR40, UR15, UR20, URZ ;  /* 0x000000140f2872a5 */ /* 0x000fe4000f8e00ff */
[----:B------:R-:W-:Y:S02]  /*5c20*/  USEL UR4, UR24, UR27, !UP5 ;  /* 0x0000001b18047287 */ /* 0x000fe4000e800000 */
[----:B------:R-:W-:Y:S02]  /*5c30*/  USHF.R.U32.HI UR32, URZ, UR18, UR31 ;  /* 0x00000012ff207299 */ /* 0x000fe4000801161f */
[----:B--2---:R-:W-:Y:S02]  /*5c40*/  UIMAD.WIDE.U32 UR38, UR4, UR6, URZ ;  /* 0x00000006042672a5 */ /* 0x004fe4000f8e00ff */
[----:B------:R-:W-:Y:S02]  /*5c50*/  USEL UR9, UR25, UR28, !UP6 ;  /* 0x0000001c19097287 */ /* 0x000fe4000f000000 */
[----:B------:R-:W-:Y:S02]  /*5c60*/  USEL UR8, UR14, UR32, !UP5 ;  /* 0x000000200e087287 */ /* 0x000fe4000e800000 */
[----:B------:R-:W-:Y:S02]  /*5c70*/  UIMAD.WIDE.U32 UR34, UR9, UR6, URZ ;  /* 0x00000006092272a5 */ /* 0x000fe4000f8e00ff */
[----:B------:R-:W-:Y:S02]  /*5c80*/  UIMAD.WIDE.U32 UR16, UR8, UR6, URZ ;  /* 0x00000006081072a5 */ /* 0x000fe4000f8e00ff */
[----:B------:R-:W-:Y:S02]  /*5c90*/  @UP4 USHF.R.U32.HI UR9, URZ, UR7, UR35 ;  /* 0x00000007ff094299 */ /* 0x000fe40008011623 */
[----:B------:R-:W-:Y:S02]  /*5ca0*/  USHF.R.U32.HI UR17, URZ, UR7, UR17 ;  /* 0x00000007ff117299 */ /* 0x000fe40008011611 */
[----:B------:R-:W-:Y:S02]  /*5cb0*/  UIMAD UR10, UR37, UR9, URZ ;  /* 0x00000009250a72a4 */ /* 0x000fe4000f8e02ff */
[----:B------:R-:W-:Y:S01]  /*5cc0*/  USEL UR17, UR8, UR17, !UP4 ;  /* 0x0000001108117287 */ /* 0x000fe2000e000000 */
[----:B------:R-:W-:Y:S02]  /*5cd0*/  UMOV UR31, UR41 ;  /* 0x00000029001f7c82 */ /* 0x000fe40008000000 */
[----:B------:R-:W-:Y:S02]  /*5ce0*/  USHF.R.U32.HI UR30, URZ, UR21, UR31 ;  /* 0x00000015ff1e7299 */ /* 0x000fe4000801161f */
[----:B------:R-:W-:Y:S02]  /*5cf0*/  UIADD3 UR16, UPT, UPT, -UR17, URZ, URZ ;  /* 0x000000ff11107290 */ /* 0x000fe4000fffe1ff */
[----:B------:R-:W-:Y:S02]  /*5d00*/  USEL UR5, UR15, UR30, !UP6 ;  /* 0x0000001e0f057287 */ /* 0x000fe4000f000000 */
[----:B------:R-:W-:Y:S01]  /*5d10*/  UIMAD UR16, UR37, UR16, UR8 ;  /* 0x00000010251072a4 */ /* 0x000fe2000f8e0208 */
[----:B------:R-:W-:Y:S02]  /*5d20*/  UMOV UR31, UR39 ;  /* 0x00000027001f7c82 */ /* 0x000fe40008000000 */
[----:B------:R-:W-:Y:S04]  /*5d30*/  @UP4 USHF.R.U32.HI UR4, URZ, UR7, UR31 ;  /* 0x00000007ff044299 */ /* 0x000fe8000801161f */
[----:B------:R-:W-:Y:S04]  /*5d40*/  UIMAD UR4, UR37, UR4, URZ ;  /* 0x00000004250472a4 */ /* 0x000fe8000f8e02ff */
[----:B------:R-:W-:Y:S04]  /*5d50*/  UISETP.GE.AND UP0, UPT, UR8, UR4, UPT ;  /* 0x000000040800728c */ /* 0x000fe8000bf06270 */
[----:B------:R-:W-:Y:S02]  /*5d60*/  UISETP.GE.OR UP0, UPT, UR5, UR10, UP0 ;  /* 0x0000000a0500728c */ /* 0x000fe40008706670 */
[----:B------:R-:W-:Y:S09]  /*5d70*/  UIMAD.WIDE.U32 UR10, UR5, UR6, URZ ;  /* 0x00000006050a72a5 */ /* 0x000ff2000f8e00ff */
[----:B------:R-:W-:Y:S04]  /*5d80*/  @!UP0 USHF.R.U32.HI UR4, URZ, UR7, UR11 ;  /* 0x00000007ff048299 */ /* 0x000fe8000801160b */
[----:B------:R-:W-:Y:S04]  /*5d90*/  @!UP0 USEL UR4, UR5, UR4, !UP4 ;  /* 0x0000000405048287 */ /* 0x000fe8000e000000 */
[----:B------:R-:W-:Y:S02]  /*5da0*/  @!UP0 UIMAD UR12, UR9, UR16, UR4 ;  /* 0x00000010090c82a4 */ /* 0x000fe4000f8e0204 */
[----:B------:R-:W-:Y:S02]  /*5db0*/  @!UP0 UIADD3 UR16, UPT, UPT, UR17, -UR4, URZ ;  /* 0x8000000411108290 */ /* 0x000fe4000fffe0ff */
[----:B------:R-:W-:Y:S02]  /*5dc0*/  UIADD3 UR9, UPT, UPT, -UR5, URZ, URZ ;  /* 0x000000ff05097290 */ /* 0x000fe4000fffe1ff */
[----:B------:R-:W-:Y:S02]  /*5dd0*/  UIADD3 UR4, UPT, UPT, -UR8, URZ, URZ ;  /* 0x000000ff08047290 */ /* 0x000fe4000fffe1ff */
[----:B------:R-:W-:Y:S02]  /*5de0*/  @!UP0 UIMAD UR8, UR16, UR37, UR5 ;  /* 0x00000025100882a4 */ /* 0x000fe4000f8e0205 */
[----:B------:R-:W-:Y:S02]  /*5df0*/  UIMAD UR15, UR13, UR9, UR15 ;  /* 0x000000090d0f72a4 */ /* 0x000fe4000f8e020f */
[----:B------:R-:W-:Y:S01]  /*5e00*/  UIMAD UR14, UR22, UR4, UR14 ;  /* 0x00000004160e72a4 */ /* 0x000fe2000f8e020e */
[----:B------:R-:W-:Y:S02]  /*5e10*/  @!UP0 UMOV UR5, UR12 ;  /* 0x0000000c00058c82 */ /* 0x000fe40008000000 */
[----:B------:R-:W-:Y:S02]  /*5e20*/  UIMAD UR15, UR5, UR13, UR15 ;  /* 0x0000000d050f72a4 */ /* 0x000fe4000f8e020f */
[----:B------:R-:W-:Y:S11]  /*5e30*/  UIMAD UR14, UR8, UR22, UR14 ;  /* 0x00000016080e72a4 */ /* 0x000ff6000f8e020e */
[----:B------:R-:W-:Y:S01]  /*5e40*/  @!UPT UIADD3 URZ, UPT, UPT, URZ, URZ, URZ ;  /* 0x000000fffffff290 */ /* 0x000fe2000fffe0ff */
.L_x_120:
[----:B------:R-:W3:Y:S01]  /*5e50*/  @!UP2 LDCU.128 UR8, c[0x0][0xb10] ;  /* 0x00016200ff08a7ac */ /* 0x000ee20008000c00 */
[C---:B------:R-:W-:Y:S02]  /*5e60*/  ISETP.NE.U32.AND P1, PT, R4.reuse, RZ, PT ;  /* 0x000000ff0400720c */ /* 0x040fe40003f25070 */
[----:B------:R-:W-:Y:S02]  /*5e70*/  ISETP.NE.U32.AND P0, PT, R4, RZ, PT ;  /* 0x000000ff0400720c */ /* 0x000fe40003f05070 */
[C---:B------:R-:W-:Y:S02]  /*5e80*/  ISETP.NE.AND.EX P1, PT, R5.reuse, RZ, PT, P1 ;  /* 0x000000ff0500720c */ /* 0x040fe40003f25310 */
[----:B------:R-:W-:Y:S01]  /*5e90*/  ISETP.NE.AND.EX P0, PT, R5, RZ, PT, P0 ;  /* 0x000000ff0500720c */ /* 0x000fe20003f05300 */
[----:B------:R-:W4:Y:S01]  /*5ea0*/  @!UP2 LDCU UR5, c[0x0][0xb0c] ;  /* 0x00016180ff05a7ac */ /* 0x000f220008000800 */
[----:B------:R-:W-:Y:S01]  /*5eb0*/  SHF.L.U32 R6, R15, 0x1f, RZ ;  /* 0x0000001f0f067819 */ /* 0x000fe200000006ff */
[----:B---3--:R-:W-:Y:S04]  /*5ec0*/  UIMAD.WIDE.U32 UR16, UR15, UR8, URZ ;  /* 0x000000080f1072a5 */ /* 0x008fe8000f8e00ff */
[----:B------:R-:W-:Y:S02]  /*5ed0*/  @!UP2 USHF.R.U32.HI UR4, URZ, UR9, UR17 ;  /* 0x00000009ff04a299 */ /* 0x000fe40008011611 */
[----:B------:R-:W-:Y:S02]  /*5ee0*/  UIMAD.WIDE.U32 UR16, UR14, UR11, URZ ;  /* 0x0000000b0e1072a5 */ /* 0x000fe4000f8e00ff */
[----:B----4-:R-:W-:Y:S04]  /*5ef0*/  @!UP2 UISETP.NE.AND UP0, UPT, UR5, 0x1, UPT ;  /* 0x000000010500a88c */ /* 0x010fe8000bf05270 */
[----:B------:R-:W-:Y:S02]  /*5f00*/  @!UP2 USEL UR8, UR15, UR4, !UP0 ;  /* 0x000000040f08a287 */ /* 0x000fe4000c000000 */
[----:B------:R-:W-:Y:S01]  /*5f10*/  @!UP2 UISETP.NE.AND UP0, UPT, UR10, 0x1, UPT ;  /* 0x000000010a00a88c */ /* 0x000fe2000bf05270 */
[----:B------:R-:W3:Y:S02]  /*5f20*/  @!UP2 LDCU UR4, c[0x0][0xb20] ;  /* 0x00016400ff04a7ac */ /* 0x000ee40008000800 */
[----:B---3--:R-:W-:Y:S04]  /*5f30*/  @!UP2 USHF.R.U32.HI UR4, URZ, UR4, UR17 ;  /* 0x00000004ff04a299 */ /* 0x008fe80008011611 */
[----:B------:R-:W-:Y:S04]  /*5f40*/  @!UP2 USEL UR9, UR14, UR4, !UP0 ;  /* 0x000000040e09a287 */ /* 0x000fe8000c000000 */
[----:B------:R-:W-:Y:S02]  /*5f50*/  @!UP2 UIADD3 UR4, UPT, UPT, -UR8, UR9, URZ ;  /* 0x000000090804a290 */ /* 0x000fe4000fffe1ff */
[----:B------:R-:W-:Y:S02]  /*5f60*/  @!UP2 UIADD3 UR8, UPT, UPT, UR8, -UR9, URZ ;  /* 0x800000090808a290 */ /* 0x000fe4000fffe0ff */
[----:B------:R-:W-:Y:S02]  /*5f70*/  @!UP2 UIMAD UR15, UR4, UR5, UR15 ;  /* 0x00000005040fa2a4 */ /* 0x000fe4000f8e020f */
[----:B------:R-:W-:Y:S01]  /*5f80*/  @!UP2 UIMAD UR14, UR8, UR10, UR14 ;  /* 0x0000000a080ea2a4 */ /* 0x000fe2000f8e020e */
[----:B------:R-:W-:Y:S11]  /*5f90*/  BRA.U UP3, `(.L_x_121) ;  /* 0x0000000103107547 */ /* 0x000ff6000b800000 */
[----:B------:R-:W-:Y:S04]  /*5fa0*/  MOV R7, UR26 ;  /* 0x0000001a00077c02 */ /* 0x000fe80008000f00 */
[----:B------:R-:W-:Y:S04]  /*5fb0*/  SHF.L.U32 R7, R7, 0x1f, RZ ;  /* 0x0000001f07077819 */ /* 0x000fe800000006ff */
[----:B------:R-:W3:Y:S02]  /*5fc0*/  SYNCS.PHASECHK.TRANS64.TRYWAIT P2, [UR19+0x258], R7 ;  /* 0x00025807ff0075a7 */ /* 0x000ee40008041113 */
[----:B---3--:R-:W-:Y:S05]  /*5fd0*/  @!P2 BRA `(.L_x_122) ;  /* 0x000000340060a947 */ /* 0x008fea0003800000 */
.L_x_121:
[----:B------:R-:W-:Y:S05]  /*5fe0*/  @!P1 BRA `(.L_x_123) ;  /* 0x00000000002c9947 */ /* 0x000fea0003800000 */
[----:B------:R-:W-:Y:S01]  /*5ff0*/  ISETP.NE.U32.AND P1, PT, R2, RZ, PT ;  /* 0x000000ff0200720c */ /* 0x000fe20003f25070 */
[----:B------:R-:W-:Y:S03]  /*6000*/  IMAD.MOV.U32 R81, RZ, RZ, 0x1 ;  /* 0x00000001ff517424 */ /* 0x000fe600078e00ff */
[----:B------:R-:W-:Y:S11]  /*6010*/  ISETP.NE.AND.EX P1, PT, R3, RZ, PT, P1 ;  /* 0x000000ff0300720c */ /* 0x000ff60003f25310 */
[----:B------:R-:W-:Y:S02]  /*6020*/  @!UPT UIADD3 URZ, UPT, UPT, URZ, URZ, URZ ;  /* 0x000000fffffff290 */ /* 0x000fe4000fffe0ff */
[----:B------:R-:W3:Y:S01]  /*6030*/  @P1 LDC.64 R8, c[0x0][0x888] ;  /* 0x00022200ff081b82 */ /* 0x000ee20000000a00 */
[----:B-1----:R-:W-:Y:S04]  /*6040*/  @P1 IMAD R0, R4, UR36, RZ ;  /* 0x0000002404001c24 */ /* 0x002fe8000f8e02ff */
[----:B---3--:R-:W-:Y:S04]  /*6050*/  @P1 IMAD.WIDE R8, R0, 0x4, R8 ;  /* 0x0000000400081825 */ /* 0x008fe800078e0208 */
[----:B------:R-:W-:Y:S01]  /*6060*/  HFMA2 R0, -RZ, RZ, 0, 5.9604644775390625e-08 ;  /* 0x00000001ff007431 */ /* 0x000fe200000001ff */
[----:B-----5:R3:W5:Y:S04]  /*6070*/  @P1 LDG.E R40, desc[UR52][R8.64] ;  /* 0x0000003408281981 */ /* 0x020768000c1e1900 */
[----:B------:R-:W-:Y:S01]  /*6080*/  @!P1 PRMT R81, R0, 0x7610, R81 ;  /* 0x0000761000519816 */ /* 0x000fe20000000051 */
[----:B---3--:R-:W4:Y:S06]  /*6090*/  @!P1 LDC R40, c[0x0][0x880] ;  /* 0x00022000ff289b82 */ /* 0x008f2c0000000800 */
.L_x_123:
[----:B----45:R-:W-:Y:S01]  /*60a0*/  @!P0 ISETP.EQ.AND P1, PT, R40, RZ, PT ;  /* 0x000000ff2800820c */ /* 0x030fe20003f22270 */
[----:B------:R-:W-:Y:S01]  /*60b0*/  @!UPT UIADD3 URZ, UPT, UPT, URZ, URZ, URZ ;  /* 0x000000fffffff290 */ /* 0x000fe2000fffe0ff */
[----:B------:R-:W-:Y:S11]  /*60c0*/  @!P0 BRA `(.L_x_124) ;  /* 0x0000000000188947 */ /* 0x000ff60003800000 */
[----:B------:R-:W-:Y:S02]  /*60d0*/  LOP3.LUT P0, RZ, R81, 0xff, RZ, 0xc0, !PT ;  /* 0x000000ff51ff7812 */ /* 0x000fe4000780c0ff */
[----:B------:R-:W-:Y:S04]  /*60e0*/  ISETP.NE.U32.AND P1, PT, R2, RZ, PT ;  /* 0x000000ff0200720c */ /* 0x000fe80003f25070 */
[----:B------:R-:W-:Y:S04]  /*60f0*/  ISETP.NE.AND.EX P1, PT, R3, RZ, PT, P1 ;  /* 0x000000ff0300720c */ /* 0x000fe80003f25310 */
[----:B------:R-:W-:Y:S03]  /*6100*/  PLOP3.LUT P1, PT, P1, PT, PT, 0x8, 0x80 ;  /* 0x000000000080781c */ /* 0x000fe60000f2e170 */
[----:B------:R-:W-:Y:S11]  /*6110*/  @P0 ISETP.EQ.AND P1, PT, R40, RZ, PT ;  /* 0x000000ff2800020c */ /* 0x000ff60003f22270 */
[----:B------:R-:W-:Y:S02]  /*6120*/  @!UPT UIADD3 URZ, UPT, UPT, URZ, URZ, URZ ;  /* 0x000000fffffff290 */ /* 0x000fe4000fffe0ff */
.L_x_124:
[----:B------:R-:W3:Y:S01]  /*6130*/  SYNCS.PHASECHK.TRANS64.TRYWAIT P0, [UR19+0x248], R6 ;  /* 0x00024806ff0075a7 */ /* 0x000ee20008001113 */
[----:B------:R-:W-:Y:S02]  /*6140*/  ELECT P2, URZ, PT ;  /* 0x0000000000ff782f */ /* 0x000fe40003840000 */
[----:B------:R-:W-:Y:S01]  /*6150*/  IADD3 R14, PT, PT, R14, 0x1, RZ ;  /* 0x000000010e0e7810 */ /* 0x000fe20007ffe0ff */
[----:B---3--:R-:W-:Y:S10]  /*6160*/  @!P0 BRA `(.L_x_125) ;  /* 0x0000003400148947 */ /* 0x008ff40003800000 */
.L_x_243:
[----:B------:R-:W-:Y:S01]  /*6170*/  PLOP3.LUT P1, PT, P1, P2, PT, 0xf2, 0x2f ;  /* 0x00000000002f781c */ /* 0x000fe20000f25e72 */
[----:B------:R-:W-:Y:S01]  /*6180*/  UMOV UR16, 0x0 ;  /* 0x0000000000107882 */ /* 0x000fe20000000000 */
[----:B------:R-:W-:Y:S01]  /*6190*/  UMOV UR17, 0x10000000 ;  /* 0x1000000000117882 */ /* 0x000fe20000000000 */
[----:B------:R-:W-:Y:S01]  /*61a0*/  UMOV UR12, UR36 ;  /* 0x00000024000c7c82 */ /* 0x000fe20008000000 */
[----:B------:R-:W-:Y:S01]  /*61b0*/  LOP3.LUT R15, R15, 0x1, RZ, 0x3c, !PT ;  /* 0x000000010f0f7812 */ /* 0x000fe200078e3cff */
[----:B------:R-:W-:Y:S01]  /*61c0*/  UPLOP3.LUT UP3, UPT, UPT, UPT, UPT, 0x80, 0x8 ;  /* 0x000000000008789c */ /* 0x000fe20003f6f070 */
[----:B------:R-:W-:Y:S07]  /*61d0*/  UMOV UR36, UR29 ;  /* 0x0000001d00247c82 */ /* 0x000fee0008000000 */
[----:B-1----:R-:W-:Y:S01]  /*61e0*/  @!P1 IADD3 R6, P0, PT, R16, 0x580, RZ ;  /* 0x0000058010069810 */ /* 0x002fe20007f1e0ff */
[----:B------:R-:W-:Y:S03]  /*61f0*/  VOTEU.ALL UP0, P1 ;  /* 0x0000000000ff7886 */ /* 0x000fe60000800000 */
[----:B------:R-:W-:Y:S01]  /*6200*/  @!P1 R2UR UR5, R6 ;  /* 0x00000000060592ca */ /* 0x000fe200000e0000 */
[----:B------:R-:W-:Y:S01]  /*6210*/  @!P1 IMAD.X R0, RZ, RZ, R17, P0 ;  /* 0x000000ffff009224 */ /* 0x000fe200000e0611 */
[----:B------:R-:W-:Y:S01]  /*6220*/  @!UP0 USHF.L.U32 UR10, UR51, 0x6, URZ ;  /* 0x00000006330a8899 */ /* 0x000fe200080006ff */
[----:B------:R-:W-:Y:S01]  /*6230*/  ISETP.NE.AND P0, PT, R14, 0x2, PT ;  /* 0x000000020e00780c */ /* 0x000fe20003f05270 */
[----:B------:R-:W-:Y:S02]  /*6240*/  @!UP0 USHF.L.U32 UR11, UR50, 0x6, URZ ;  /* 0x00000006320b8899 */ /* 0x000fe400080006ff */
[----:B------:R-:W-:Y:S01]  /*6250*/  @!P1 R2UR UR4, R0 ;  /* 0x00000000000492ca */ /* 0x000fe200000e0000 */
[----:B------:R-:W-:Y:S01]  /*6260*/  @!UP0 UIADD3 UR8, UPT, UPT, UR19, 0x400, URZ ;  /* 0x0000040013088890 */ /* 0x000fe2000fffe0ff */
[----:B------:R-:W-:Y:S01]  /*6270*/  SEL R0, RZ, 0x1, P0 ;  /* 0x00000001ff007807 */ /* 0x000fe20000000000 */
[----:B------:R-:W-:Y:S01]  /*6280*/  @!UP0 UIADD3 UR9, UPT, UPT, UR19, 0x240, URZ ;  /* 0x0000024013098890 */ /* 0x000fe2000fffe0ff */
[----:B------:R-:W-:Y:S01]  /*6290*/  SEL R14, R14, RZ, P0 ;  /* 0x000000ff0e0e7207 */ /* 0x000fe20000000000 */
[----:B------:R-:W-:Y:S01]  /*62a0*/  VOTEU.ALL UP0, P1 ;  /* 0x0000000000ff7886 */ /* 0x000fe20000800000 */
[----:B------:R-:W-:Y:S01]  /*62b0*/  LOP3.LUT R13, R13, R0, RZ, 0x3c, !PT ;  /* 0x000000000d0d7212 */ /* 0x000fe200078e3cff */
[----:B------:R-:W-:Y:S01]  /*62c0*/  IMAD.U32 R6, RZ, RZ, UR5 ;  /* 0x00000005ff067e24 */ /* 0x000fe2000f8e00ff */
[----:B------:R-:W-:Y:S02]  /*62d0*/  UIADD3 UR51, UPT, UPT, UR14, UR48, URZ ;  /* 0x000000300e337290 */ /* 0x000fe4000fffe0ff */
[----:B------:R-:W-:Y:S03]  /*62e0*/  UIADD3 UR50, UPT, UPT, UR15, UR49, URZ ;  /* 0x000000310f327290 */ /* 0x000fe6000fffe0ff */
[----:B------:R-:W-:Y:S01]  /*62f0*/  IMAD.U32 R7, RZ, RZ, UR4 ;  /* 0x00000004ff077e24 */ /* 0x000fe2000f8e00ff */
[----:B------:R-:W-:Y:S04]  /*6300*/  @!P1 R2UR UR4, R6 ;  /* 0x00000000060492ca */ /* 0x000fe800000e0000 */
[----:B------:R-:W-:Y:S11]  /*6310*/  @!P1 R2UR UR5, R7 ;  /* 0x00000000070592ca */ /* 0x000ff600000e0000 */
[----:B------:R-:W-:Y:S02]  /*6320*/  @!UPT UIADD3 URZ, UPT, UPT, URZ, URZ, URZ ;  /* 0x000000fffffff290 */ /* 0x000fe4000fffe0ff */
[----:B------:R3:W-:Y:S01]  /*6330*/  @!UP0 UTMALDG.3D [UR8], [UR4], desc[UR16] ;  /* 0x00001008040085b4 */ /* 0x0007e20008011000 */
[----:B------:R3:W-:Y:S01]  /*6340*/  @!P1 SYNCS.ARRIVE.TRANS64.RED.A0TR RZ, [UR19+0x240], R12 ;  /* 0x0002400cffff99a7 */ /* 0x0007e20008300413 */
[----:B------:R-:W-:Y:S01]  /*6350*/  SYNCS.ARRIVE.TRANS64.RED.A1T0 RZ, [UR54], RZ ;  /* 0x000000ffffff79a7 */ /* 0x000fe20008100436 */
[----:B------:R-:W-:Y:S05]  /*6360*/  BRA.U UP1, `(.L_x_126) ;  /* 0xfffffff501a87547 */ /* 0x000fea000b83ffff */
[----:B------:R-:W-:Y:S07]  /*6370*/  MOV R0, UR19 ;  /* 0x0000001300007c02 */ /* 0x000fee0008000f00 */
.L_x_127:
[----:B-1----:R-:W-:-:S04]  /*6380*/  SHF.L.U32 R2, R15, 0x1f, RZ ;  /* 0x0000001f0f027819 */ /* 0x002fc800000006ff */
[----:B------:R1:W4:Y:S03]  /*6390*/  SYNCS.PHASECHK.TRANS64.TRYWAIT P0, [R0+URZ+0x248], R2 ;  /* 0x00024802000075a7 */ /* 0x00032600080011ff */
[----:B----4-:R-:W-:Y:S05]  /*63a0*/  @!P0 NANOSLEEP.SYNCS 0x989680 ;  /* 0x009896800000895d */ /* 0x010fea0003900000 */
[----:B------:R-:W4:Y:S02]  /*63b0*/  @!P0 SYNCS.PHASECHK.TRANS64 P0, [R0+URZ+0x248], R2 ;  /* 0x00024802000085a7 */ /* 0x000f2400080010ff */
[----:B--234-:R-:W-:Y:S05]  /*63c0*/  @P0 EXIT ;  /* 0x000000000000094d */ /* 0x01cfea0003800000 */
[----:B------:R-:W-:Y:S05]  /*63d0*/  BRA `(.L_x_127) ;  /* 0xfffffffc00e87947 */ /* 0x000fea000383ffff */
.L_x_118:
[----:B------:R-:W-:-:S06]  /*63e0*/  UISETP.GE.AND UP0, UPT, UR11, 0x4, UPT ;  /* 0x000000040b00788c */ /* 0x000fcc000bf06270 */
[----:B------:R-:W-:-:S13]  /*63f0*/  PLOP3.LUT P0, PT, PT, PT, UP0, 0x80, 0x8 ;  /* 0x000000000008781c */ /* 0x000fda0003f0f008 */
[----:B-1----:R-:W-:Y:S05]  /*6400*/  @!P0 EXIT ;  /* 0x000000000000894d */ /* 0x002fea0003800000 */
[----:B------:R-:W-:Y:S01]  /*6410*/  BAR.SYNC.DEFER_BLOCKING 0x6, 0xa0 ;  /* 0x0182800000007b1d */ /* 0x000fe20000010000 */
[C---:B------:R-:W-:Y:S01]  /*6420*/  IMAD.SHL.U32 R4, R78.reuse, 0x40, RZ ;  /* 0x000000404e047824 */ /* 0x040fe200078e00ff */
[----:B------:R-:W-:Y:S01]  /*6430*/  SHF.R.U32.HI R5, RZ, 0x1, R78 ;  /* 0x00000001ff057819 */ /* 0x000fe2000001164e */
[C---:B------:R-:W-:Y:S01]  /*6440*/  IMAD.SHL.U32 R2, R78.reuse, 0x8, RZ ;  /* 0x000000084e027824 */ /* 0x040fe200078e00ff */
[----:B------:R-:W-:Y:S01]  /*6450*/  CS2R R86, SRZ ;  /* 0x0000000000567805 */ /* 0x000fe2000001ff00 */
[----:B------:R-:W-:Y:S01]  /*6460*/  IMAD.U32 R37, R78, 0x10000, RZ ;  /* 0x000100004e257824 */ /* 0x000fe200078e00ff */
[----:B------:R-:W-:Y:S01]  /*6470*/  UMOV UR57, 0x400 ;  /* 0x0000040000397882 */ /* 0x000fe20000000000 */
[C---:B------:R-:W-:Y:S01]  /*6480*/  LOP3.LUT R3, R4.reuse, 0x180, RZ, 0xc0, !PT ;  /* 0x0000018004037812 */ /* 0x040fe200078ec0ff */
[----:B------:R-:W-:Y:S01]  /*6490*/  ULEA UR57, UR54, UR57, 0x18 ;  /* 0x0000003936397291 */ /* 0x000fe2000f8ec0ff */
[----:B------:R-:W-:Y:S01]  /*64a0*/  LOP3.LUT R4, R4, 0x640, RZ, 0xc0, !PT ;  /* 0x0000064004047812 */ /* 0x000fe200078ec0ff */
[----:B------:R-:W1:Y:S01]  /*64b0*/  LDC.64 R70, c[0x0][0x888] ;  /* 0x00022200ff467b82 */ /* 0x000e620000000a00 */
[----:B------:R-:W-:Y:S01]  /*64c0*/  LOP3.LUT R2, R3, 0x30, R2, 0xf8, !PT ;  /* 0x0000003003027812 */ /* 0x000fe200078ef802 */
[----:B------:R-:W-:Y:S01]  /*64d0*/  IMAD.SHL.U32 R3, R82, 0x800, RZ ;  /* 0x0000080052037824 */ /* 0x000fe200078e00ff */
[----:B------:R-:W-:Y:S01]  /*64e0*/  UIADD3 UR4, UPT, UPT, UR57, 0x1400, URZ ;  /* 0x0000140039047890 */ /* 0x000fe2000fffe0ff */
[----:B------:R-:W-:Y:S01]  /*64f0*/  IMAD.SHL.U32 R79, R78, 0x10, RZ ;  /* 0x000000104e4f7824 */ /* 0x000fe200078e00ff */
[----:B------:R-:W-:Y:S01]  /*6500*/  LOP3.LUT R2, R2, 0x20, R5, 0x78, !PT ;  /* 0x0000002002027812 */ /* 0x000fe200078e7805 */
[----:B------:R-:W-:Y:S01]  /*6510*/  IMAD.MOV.U32 R36, RZ, RZ, RZ ;  /* 0x000000ffff247224 */ /* 0x000fe200078e00ff */
[----:B------:R-:W-:Y:S01]  /*6520*/  LOP3.LUT R3, R4, 0x800, R3, 0xf8, !PT ;  /* 0x0000080004037812 */ /* 0x000fe200078ef803 */
[----:B------:R-:W2:Y:S01]  /*6530*/  LDC.64 R76, c[0x0][0x890] ;  /* 0x00022400ff4c7b82 */ /* 0x000ea20000000a00 */
[----:B------:R-:W-:-:S02]  /*6540*/  LOP3.LUT R79, R79, 0x20, RZ, 0xc0, !PT ;  /* 0x000000204f4f7812 */ /* 0x000fc400078ec0ff */
[----:B------:R-:W-:Y:S02]  /*6550*/  CS2R R84, SRZ ;  /* 0x0000000000547805 */ /* 0x000fe4000001ff00 */
[----:B------:R-:W-:Y:S01]  /*6560*/  LOP3.LUT R80, R3, R2, RZ, 0xfc, !PT ;  /* 0x0000000203507212 */ /* 0x000fe200078efcff */
[----:B------:R-:W-:Y:S01]  /*6570*/  IMAD.SHL.U32 R3, R82, 0x200000, RZ ;  /* 0x0020000052037824 */ /* 0x000fe200078e00ff */
[----:B------:R-:W3:Y:S01]  /*6580*/  LDCU UR59, c[0x0][0x370] ;  /* 0x00006e00ff3b77ac */ /* 0x000ee20008000800 */
[----:B------:R-:W4:Y:S01]  /*6590*/  LDS R0, [UR57+0x310] ;  /* 0x00031039ff007984 */ /* 0x000f220008000800 */
[----:B------:R-:W-:Y:S01]  /*65a0*/  IMAD.U32 R88, RZ, RZ, UR4 ;  /* 0x00000004ff587e24 */ /* 0x000fe2000f8e00ff */
[----:B------:R-:W1:Y:S01]  /*65b0*/  LDC.64 R74, c[0x0][0x8b0] ;  /* 0x00022c00ff4a7b82 */ /* 0x000e620000000a00 */
[----:B------:R-:W-:Y:S01]  /*65c0*/  LOP3.LUT R3, R3, 0x200000, RZ, 0xc0, !PT ;  /* 0x0020000003037812 */ /* 0x000fe200078ec0ff */
[----:B------:R-:W-:Y:S01]  /*65d0*/  VIADD R2, R80, UR57 ;  /* 0x0000003950027c36 */ /* 0x000fe20008000000 */
[----:B------:R-:W1:Y:S02]  /*65e0*/  LDCU.64 UR62, c[0x0][0x348] ;  /* 0x00006900ff3e77ac */ /* 0x000e640008000a00 */
[----:B------:R-:W-:-:S02]  /*65f0*/  LOP3.LUT R37, R3, 0x400000, R37, 0xf8, !PT ;  /* 0x0040000003257812 */ /* 0x000fc400078ef825 */
[----:B------:R-:W-:Y:S01]  /*6600*/  IADD3 R79, PT, PT, -R79, 0x400, R2 ;  /* 0x000004004f4f7810 */ /* 0x000fe20007ffe102 */
[----:B------:R-:W1:Y:S01]  /*6610*/  LDC.64 R72, c[0x0][0x8a8] ;  /* 0x00022a00ff487b82 */ /* 0x000e620000000a00 */
[----:B------:R-:W1:Y:S01]  /*6620*/  LDCU UR41, c[0x0][0xb0c] ;  /* 0x00016180ff2977ac */ /* 0x000e620008000800 */
[----:B------:R-:W1:Y:S01]  /*6630*/  LDCU UR55, c[0x0][0xb20] ;  /* 0x00016400ff3777ac */ /* 0x000e620008000800 */
[----:B------:R-:W1:Y:S01]  /*6640*/  LDCU UR40, c[0x0][0xb30] ;  /* 0x00016600ff2877ac */ /* 0x000e620008000800 */
[----:B------:R-:W1:Y:S01]  /*6650*/  LDCU.64 UR38, c[0x0][0xb28] ;  /* 0x00016500ff2677ac */ /* 0x000e620008000a00 */
[----:B------:R-:W1:Y:S01]  /*6660*/  LDCU.128 UR44, c[0x0][0xb10] ;  /* 0x00016200ff2c77ac */ /* 0x000e620008000c00 */
[----:B------:R-:W1:Y:S01]  /*6670*/  LDCU UR58, c[0x0][0x374] ;  /* 0x00006e80ff3a77ac */ /* 0x000e620008000800 */
[----:B------:R-:W-:Y:S01]  /*6680*/  UIADD3 UR56, UPT, UPT, UR57, 0x400, URZ ;  /* 0x0000040039387890 */ /* 0x000fe2000fffe0ff */
[----:B--234-:R-:W-:-:S11]  /*6690*/  IMAD.IADD R37, R0, 0x1, R37 ;  /* 0x0000000100257824 */ /* 0x01cfd600078e0225 */
.L_x_145:
[----:B------:R-:W-:Y:S02]  /*66a0*/  LEA R3, R84, UR57, 0x3 ;  /* 0x0000003954037c11 */ /* 0x000fe4000f8e18ff */
[----:B------:R-:W-:Y:S02]  /*66b0*/  SHF.L.U32 R0, R86, 0x1f, RZ ;  /* 0x0000001f56007819 */ /* 0x000fe400000006ff */
[----:B------:R-:W-:Y:S02]  /*66c0*/  LEA R4, R84, UR57, 0x4 ;  /* 0x0000003954047c11 */ /* 0x000fe4000f8e20ff */
[----:B--2---:R-:W2:Y:S02]  /*66d0*/  SYNCS.PHASECHK.TRANS64.TRYWAIT P0, [R3+URZ+0x260], R0 ;  /* 0x00026000030075a7 */ /* 0x004ea400080011ff */
[----:B-12---:R-:W-:Y:S05]  /*66e0*/  @!P0 BRA `(.L_x_128) ;  /* 0x0000002c00cc8947 */ /* 0x006fea0003800000 */
.L_x_244:
[----:B------:R-:W3:Y:S01]  /*66f0*/  LDS.128 R4, [R4+0x2f0] ;  /* 0x0002f00004047984 */ /* 0x000ee20000000c00 */
[----:B------:R-:W-:Y:S01]  /*6700*/  UISETP.GE.AND UP0, UPT, UR37, 0x1, UPT ;  /* 0x000000012500788c */ /* 0x000fe2000bf06270 */
[----:B------:R-:W-:Y:S01]  /*6710*/  @!PT LDS RZ, [RZ] ;  /* 0x00000000fffff984 */ /* 0x000fe20000000800 */
[----:B------:R-:W-:Y:S01]  /*6720*/  @!PT LDS RZ, [RZ] ;  /* 0x00000000fffff984 */ /* 0x000fe20000000800 */
[----:B------:R-:W-:Y:S01]  /*6730*/  @!PT LDS RZ, [RZ] ;  /* 0x00000000fffff984 */ /* 0x000fe20000000800 */
[----:B------:R-:W-:Y:S01]  /*6740*/  @!PT LDS RZ, [RZ] ;  /* 0x00000000fffff984 */ /* 0x000fe20000000800 */
[----:B------:R4:W-:Y:S06]  /*6750*/  MEMBAR.ALL.CTA ;  /* 0x0000000000007992 */ /* 0x0009ec0000008000 */
[----:B----4-:R-:W4:Y:S01]  /*6760*/  FENCE.VIEW.ASYNC.S ;  /* 0x00000000000073c6 */ /* 0x010f220000000000 */
[----:B---3--:R-:W-:Y:S11]  /*6770*/  LOP3.LUT P0, RZ, R6, 0x1, RZ, 0xc0, !PT ;  /* 0x0000000106ff7812 */ /* 0x008ff6000780c0ff */
[----:B------:R-:W-:Y:S02]  /*6780*/  @!UPT UIADD3 URZ, UPT, UPT, URZ, URZ, URZ ;  /* 0x000000fffffff290 */ /* 0x000fe4000fffe0ff */
[----:B----4-:R-:W-:Y:S01]  /*6790*/  VOTEU.ANY UP1, P0 ;  /* 0x0000000000ff7886 */ /* 0x010fe20000020100 */
[----:B------:R-:W-:Y:S01]  /*67a0*/  PLOP3.LUT P0, PT, PT, PT, UP1, 0x80, 0x8 ;  /* 0x000000000008781c */ /* 0x000fe20003f0f018 */
[----:B------:R-:W-:Y:S11]  /*67b0*/  UP2UR UR61, UPR, URZ, 0x2 ;  /* 0x00000002ff3d7883 */ /* 0x000ff60008000000 */
[----:B------:R-:W-:Y:S01]  /*67c0*/  @!UPT UIADD3 URZ, UPT, UPT, URZ, URZ, URZ ;  /* 0x000000fffffff290 */ /* 0x000fe2000fffe0ff */
[----:B--2---:R-:W-:Y:S02]  /*67d0*/  @P0 SHF.R.U32.HI R0, RZ, 0x10, R5 ;  /* 0x00000010ff000819 */ /* 0x004fe40000011605 */
        /* <DEDUP_REMOVED lines=12> */
[----:B-1----:R-:W-:Y:S02]  /*68a0*/  UIMAD.WIDE.U32 UR14, UR58, UR47, URZ ;  /* 0x0000002f3a0e72a5 */ /* 0x002fe4000f8e00ff */
[----:B------:R-:W-:Y:S02]  /*68b0*/  UISETP.NE.AND UP0, UPT, UR46, 0x1, UPT ;  /* 0x000000012e00788c */ /* 0x000fe4000bf05270 */
[----:B------:R-:W-:Y:S02]  /*68c0*/  USHF.R.U32.HI UR15, URZ, UR55, UR15 ;  /* 0x00000037ff0f7299 */ /* 0x000fe4000801160f */
[----:B------:R-:W-:Y:S02]  /*68d0*/  UIMAD.WIDE.U32 UR18, UR59, UR44, URZ ;  /* 0x0000002c3b1272a5 */ /* 0x000fe4000f8e00ff */
[----:B------:R-:W-:Y:S02]  /*68e0*/  UIMAD.WIDE.U32 UR20, UR42, UR47, URZ ;  /* 0x0000002f2a1472a5 */ /* 0x000fe4000f8e00ff */
[----:B------:R-:W-:Y:S02]  /*68f0*/  USEL UR4, UR58, UR15, !UP0 ;  /* 0x0000000f3a047287 */ /* 0x000fe4000c000000 */
[----:B------:R-:W-:Y:S02]  /*6900*/  UISETP.NE.AND UP2, UPT, UR37, 0x1, UPT ;  /* 0x000000012500788c */ /* 0x000fe4000bf45270 */
[----:B------:R-:W-:Y:S02]  /*6910*/  USHF.R.U32.HI UR14, URZ, UR45, UR19 ;  /* 0x0000002dff0e7299 */ /* 0x000fe40008011613 */
[----:B------:R-:W-:Y:S02]  /*6920*/  USHF.R.U32.HI UR15, URZ, UR55, UR21 ;  /* 0x00000037ff0f7299 */ /* 0x000fe40008011615 */
[----:B------:R-:W-:Y:S02]  /*6930*/  UIMAD.WIDE.U32 UR18, UR4, UR38, URZ ;  /* 0x00000026041272a5 */ /* 0x000fe4000f8e00ff */
[----:B------:R-:W-:Y:S02]  /*6940*/  UISETP.NE.AND UP1, UPT, UR41, 0x1, UPT ;  /* 0x000000012900788c */ /* 0x000fe4000bf25270 */
[----:B------:R-:W-:Y:S02]  /*6950*/  UIMAD.WIDE.U32 UR16, UR43, UR44, URZ ;  /* 0x0000002c2b1072a5 */ /* 0x000fe4000f8e00ff */
[----:B------:R-:W-:Y:S02]  /*6960*/  USEL UR8, UR42, UR15, !UP0 ;  /* 0x0000000f2a087287 */ /* 0x000fe4000c000000 */
[----:B------:R-:W-:Y:S02]  /*6970*/  USEL UR9, UR59, UR14, !UP1 ;  /* 0x0000000e3b097287 */ /* 0x000fe4000c800000 */
[----:B------:R-:W-:Y:S02]  /*6980*/  USHF.R.U32.HI UR14, URZ, UR45, UR17 ;  /* 0x0000002dff0e7299 */ /* 0x000fe40008011611 */
[----:B------:R-:W-:Y:S02]  /*6990*/  UIMAD.WIDE.U32 UR16, UR9, UR38, URZ ;  /* 0x00000026091072a5 */ /* 0x000fe4000f8e00ff */
[----:B------:R-:W-:Y:S02]  /*69a0*/  USEL UR5, UR43, UR14, !UP1 ;  /* 0x0000000e2b057287 */ /* 0x000fe4000c800000 */
[----:B------:R-:W-:Y:S02]  /*69b0*/  @UP2 USHF.R.U32.HI UR9, URZ, UR39, UR17 ;  /* 0x00000027ff092299 */ /* 0x000fe40008011611 */
[----:B------:R-:W-:Y:S02]  /*69c0*/  UIMAD.WIDE.U32 UR12, UR8, UR38, URZ ;  /* 0x00000026080c72a5 */ /* 0x000fe4000f8e00ff */
[----:B------:R-:W-:Y:S02]  /*69d0*/  UIMAD UR6, UR37, UR9, URZ ;  /* 0x00000009250672a4 */ /* 0x000fe4000f8e02ff */
[----:B------:R-:W-:Y:S01]  /*69e0*/  USHF.R.U32.HI UR11, URZ, UR39, UR13 ;  /* 0x00000027ff0b7299 */ /* 0x000fe2000801160d */
[----:B------:R-:W-:Y:S02]  /*69f0*/  UMOV UR15, UR19 ;  /* 0x00000013000f7c82 */ /* 0x000fe40008000000 */
[----:B------:R-:W-:Y:S02]  /*6a00*/  @UP2 USHF.R.U32.HI UR4, URZ, UR39, UR15 ;  /* 0x00000027ff042299 */ /* 0x000fe4000801160f */
[----:B------:R-:W-:Y:S02]  /*6a10*/  USEL UR12, UR8, UR11, !UP2 ;  /* 0x0000000b080c7287 */ /* 0x000fe4000d000000 */
[----:B------:R-:W-:Y:S02]  /*6a20*/  UIMAD UR4, UR37, UR4, URZ ;  /* 0x00000004250472a4 */ /* 0x000fe4000f8e02ff */
[----:B------:R-:W-:Y:S02]  /*6a30*/  UIADD3 UR11, UPT, UPT, -UR12, URZ, URZ ;  /* 0x000000ff0c0b7290 */ /* 0x000fe4000fffe1ff */
[----:B------:R-:W-:Y:S02]  /*6a40*/  UISETP.GE.AND UP0, UPT, UR8, UR4, UPT ;  /* 0x000000040800728c */ /* 0x000fe4000bf06270 */
[----:B------:R-:W-:Y:S02]  /*6a50*/  UIMAD UR11, UR37, UR11, UR8 ;  /* 0x0000000b250b72a4 */ /* 0x000fe4000f8e0208 */
[----:B------:R-:W-:Y:S02]  /*6a60*/  UISETP.GE.OR UP0, UPT, UR5, UR6, UP0 ;  /* 0x000000060500728c */ /* 0x000fe40008706670 */
[----:B------:R-:W-:Y:S02]  /*6a70*/  UIMAD.WIDE.U32 UR6, UR5, UR38, URZ ;  /* 0x00000026050672a5 */ /* 0x000fe4000f8e00ff */
[----:B------:R-:W-:Y:S04]  /*6a80*/  UIADD3 UR6, UPT, UPT, -UR8, URZ, URZ ;  /* 0x000000ff08067290 */ /* 0x000fe8000fffe1ff */
[----:B------:R-:W-:Y:S03]  /*6a90*/  UIMAD UR42, UR46, UR6, UR42 ;  /* 0x000000062e2a72a4 */ /* 0x000fe6000f8e022a */
[----:B------:R-:W-:Y:S02]  /*6aa0*/  @!UP0 USHF.R.U32.HI UR4, URZ, UR39, UR7 ;  /* 0x00000027ff048299 */ /* 0x000fe40008011607 */
[----:B------:R-:W-:Y:S02]  /*6ab0*/  UIADD3 UR7, UPT, UPT, -UR5, URZ, URZ ;  /* 0x000000ff05077290 */ /* 0x000fe4000fffe1ff */
[----:B------:R-:W-:Y:S02]  /*6ac0*/  @!UP0 USEL UR4, UR5, UR4, !UP2 ;  /* 0x0000000405048287 */ /* 0x000fe4000d000000 */
[----:B------:R-:W-:Y:S02]  /*6ad0*/  UIMAD UR43, UR41, UR7, UR43 ;  /* 0x00000007292b72a4 */ /* 0x000fe4000f8e022b */
[----:B------:R-:W-:Y:S02]  /*6ae0*/  @!UP0 UIMAD UR10, UR9, UR11, UR4 ;  /* 0x0000000b090a82a4 */ /* 0x000fe4000f8e0204 */
[----:B------:R-:W-:Y:S04]  /*6af0*/  @!UP0 UIADD3 UR11, UPT, UPT, UR12, -UR4, URZ ;  /* 0x800000040c0b8290 */ /* 0x000fe8000fffe0ff */
[----:B------:R-:W-:Y:S03]  /*6b00*/  @!UP0 UIMAD UR8, UR11, UR37, UR5 ;  /* 0x000000250b0882a4 */ /* 0x000fe6000f8e0205 */
[----:B------:R-:W-:Y:S02]  /*6b10*/  @!UP0 UMOV UR5, UR10 ;  /* 0x0000000a00058c82 */ /* 0x000fe40008000000 */
[----:B------:R-:W-:Y:S02]  /*6b20*/  UIMAD UR43, UR5, UR41, UR43 ;  /* 0x00000029052b72a4 */ /* 0x000fe4000f8e022b */
[----:B------:R-:W-:Y:S11]  /*6b30*/  UIMAD UR42, UR8, UR46, UR42 ;  /* 0x0000002e082a72a4 */ /* 0x000ff6000f8e022a */
[----:B------:R-:W-:Y:S01]  /*6b40*/  @!UPT UIADD3 URZ, UPT, UPT, URZ, URZ, URZ ;  /* 0x000000fffffff290 */ /* 0x000fe2000fffe0ff */
.L_x_129:
[----:B-1----:R-:W-:Y:S01]  /*6b50*/  UISETP.NE.AND UP0, UPT, UR40, 0x1, UPT ;  /* 0x000000012800788c */ /* 0x002fe2000bf05270 */
[----:B------:R-:W-:Y:S10]  /*6b60*/  IADD3 R84, PT, PT, R84, 0x1, RZ ;  /* 0x0000000154547810 */ /* 0x000ff40007ffe0ff */
[----:B------:R-:W1:Y:S01]  /*6b70*/  @!UP0 LDCU.128 UR8, c[0x0][0xb10] ;  /* 0x00016200ff0887ac */ /* 0x000e620008000c00 */
[----:B------:R-:W3:Y:S01]  /*6b80*/  @!UP0 LDCU UR5, c[0x0][0xb0c] ;  /* 0x00016180ff0587ac */ /* 0x000ee20008000800 */
[----:B------:R-:W4:Y:S01]  /*6b90*/  @!UP0 LDCU UR4, c[0x0][0xb20] ;  /* 0x00016400ff0487ac */ /* 0x000f220008000800 */
[----:B-1----:R-:W-:Y:S02]  /*6ba0*/  UIMAD.WIDE.U32 UR6, UR43, UR8, URZ ;  /* 0x000000082b0672a5 */ /* 0x002fe4000f8e00ff */
[----:B------:R-:W-:Y:S02]  /*6bb0*/  UIMAD.WIDE.U32 UR12, UR42, UR11, URZ ;  /* 0x0000000b2a0c72a5 */ /* 0x000fe4000f8e00ff */
[----:B------:R-:W-:Y:S02]  /*6bc0*/  @!UP0 UISETP.NE.AND UP1, UPT, UR10, 0x1, UPT ;  /* 0x000000010a00888c */ /* 0x000fe4000bf25270 */
[----:B------:R-:W-:Y:S02]  /*6bd0*/  @!UP0 USHF.R.U32.HI UR7, URZ, UR9, UR7 ;  /* 0x00000009ff078299 */ /* 0x000fe40008011607 */
[----:B---3--:R-:W-:Y:S02]  /*6be0*/  @!UP0 UISETP.NE.AND UP2, UPT, UR5, 0x1, UPT ;  /* 0x000000010500888c */ /* 0x008fe4000bf45270 */
[----:B----4-:R-:W-:Y:S02]  /*6bf0*/  @!UP0 USHF.R.U32.HI UR4, URZ, UR4, UR13 ;  /* 0x00000004ff048299 */ /* 0x010fe4000801160d */
[----:B------:R-:W-:Y:S02]  /*6c00*/  @!UP0 USEL UR7, UR43, UR7, !UP2 ;  /* 0x000000072b078287 */ /* 0x000fe4000d000000 */
[----:B------:R-:W-:Y:S04]  /*6c10*/  @!UP0 USEL UR6, UR42, UR4, !UP1 ;  /* 0x000000042a068287 */ /* 0x000fe8000c800000 */
[----:B------:R-:W-:Y:S02]  /*6c20*/  @!UP0 UIADD3 UR4, UPT, UPT, -UR7, UR6, URZ ;  /* 0x0000000607048290 */ /* 0x000fe4000fffe1ff */
[----:B------:R-:W-:Y:S02]  /*6c30*/  @!UP0 UIADD3 UR6, UPT, UPT, UR7, -UR6, URZ ;  /* 0x8000000607068290 */ /* 0x000fe4000fffe0ff */
[----:B------:R-:W-:Y:S02]  /*6c40*/  @!UP0 UIMAD UR43, UR4, UR5, UR43 ;  /* 0x00000005042b82a4 */ /* 0x000fe4000f8e022b */
[----:B------:R-:W-:Y:S02]  /*6c50*/  @!UP0 UIMAD UR42, UR6, UR10, UR42 ;  /* 0x0000000a062a82a4 */ /* 0x000fe4000f8e022a */
[----:B------:R-:W-:Y:S09]  /*6c60*/  ULOP3.LUT UP0, URZ, UR56, 0x1b0, URZ, 0xc0, !UPT ;  /* 0x000001b038ff7892 */ /* 0x000ff2000f80c0ff */
[----:B------:R-:W-:Y:S05]  /*6c70*/  BRA.U !UP0, `(.L_x_130) ;  /* 0x0000000108407547 */ /* 0x000fea000b800000 */
[----:B------:R-:W1:Y:S01]  /*6c80*/  LDCU.64 UR8, c[0x4][0x80] ;  /* 0x01001000ff0877ac */ /* 0x000e620008000a00 */
[----:B------:R-:W-:Y:S01]  /*6c90*/  MOV R3, 0x0 ;  /* 0x0000000000037802 */ /* 0x000fe20000000f00 */
[----:B------:R-:W-:Y:S02]  /*6ca0*/  HFMA2 R12, -RZ, RZ, 0, 5.9604644775390625e-08 ;  /* 0x00000001ff0c7431 */ /* 0x000fe400000001ff */
[----:B------:R-:W-:Y:S02]  /*6cb0*/  IMAD.MOV.U32 R8, RZ, RZ, 0x70 ;  /* 0x00000070ff087424 */ /* 0x000fe400078e00ff */
[----:B------:R-:W-:Y:S01]  /*6cc0*/  IMAD.MOV.U32 R13, RZ, RZ, RZ ;  /* 0x000000ffff0d7224 */ /* 0x000fe200078e00ff */
[----:B------:R-:W3:Y:S01]  /*6cd0*/  LDCU.64 UR6, c[0x4][0x88] ;  /* 0x01001100ff0677ac */ /* 0x000ee20008000a00 */
[----:B------:R-:W4:Y:S01]  /*6ce0*/  LDC.64 R2, c[0x4][R3] ;  /* 0x0100000003027b82 */ /* 0x000f220000000a00 */
[----:B------:R-:W2:Y:S01]  /*6cf0*/  LDCU.64 UR4, c[0x4][0x8] ;  /* 0x01000100ff0477ac */ /* 0x000ea20008000a00 */
[----:B-1----:R-:W-:Y:S01]  /*6d00*/  MOV R5, UR9 ;  /* 0x0000000900057c02 */ /* 0x002fe20008000f00 */
[----:B------:R-:W-:Y:S01]  /*6d10*/  IMAD.U32 R4, RZ, RZ, UR8 ;  /* 0x00000008ff047e24 */ /* 0x000fe2000f8e00ff */
[----:B---3--:R-:W-:Y:S01]  /*6d20*/  MOV R7, UR7 ;  /* 0x0000000700077c02 */ /* 0x008fe20008000f00 */
[----:B------:R-:W-:Y:S01]  /*6d30*/  IMAD.U32 R6, RZ, RZ, UR6 ;  /* 0x00000006ff067e24 */ /* 0x000fe2000f8e00ff */
[----:B--2---:R-:W-:Y:S01]  /*6d40*/  MOV R11, UR5 ;  /* 0x00000005000b7c02 */ /* 0x004fe20008000f00 */
[----:B------:R-:W-:Y:S02]  /*6d50*/  IMAD.U32 R10, RZ, RZ, UR4 ;  /* 0x00000004ff0a7e24 */ /* 0x000fe4000f8e00ff */
[----:B------:R-:W-:Y:S07]  /*6d60*/  LEPC R20, `(.L_x_130) ;  /* 0x000000001014794e */ /* 0x000fee0000000000 */
[----:B----45:R-:W-:Y:S05]  /*6d70*/  CALL.ABS.NOINC R2 ;  /* 0x0000000002007343 */ /* 0x030fea0003c00000 */
.L_x_130:
[----:B------:R-:W-:Y:S01]  /*6d80*/  LOP3.LUT P0, RZ, R88, 0x1b0, RZ, 0xc0, !PT ;  /* 0x000001b058ff7812 */ /* 0x000fe2000780c0ff */
[----:B------:R-:W-:Y:S11]  /*6d90*/  BSSY.RECONVERGENT B6, `(.L_x_131) ;  /* 0x0000013000067945 */ /* 0x000ff60003800200 */
[----:B------:R-:W-:Y:S01]  /*6da0*/  @!UPT UIADD3 URZ, UPT, UPT, URZ, URZ, URZ ;  /* 0x000000fffffff290 */ /* 0x000fe2000fffe0ff */
[----:B------:R-:W-:Y:S05]  /*6db0*/  @!P0 BRA `(.L_x_132) ;  /* 0x0000000000408947 */ /* 0x000fea0003800000 */
        /* <DEDUP_REMOVED lines=16> */
.L_x_132:
[----:B------:R-:W-:Y:S05]  /*6ec0*/  BSYNC.RECONVERGENT B6 ;  /* 0x0000000000067941 */ /* 0x000fea0003800200 */
.L_x_131:
[----:B------:R-:W-:Y:S02]  /*6ed0*/  ISETP.NE.U32.AND P0, PT, R70, RZ, PT ;  /* 0x000000ff4600720c */ /* 0x000fe40003f05070 */
[C---:B------:R-:W-:Y:S02]  /*6ee0*/  ISETP.NE.U32.AND P2, PT, R76.reuse, RZ, PT ;  /* 0x000000ff4c00720c */ /* 0x040fe40003f45070 */
[----:B------:R-:W-:Y:S02]  /*6ef0*/  ISETP.NE.AND.EX P0, PT, R71, RZ, PT, P0 ;  /* 0x000000ff4700720c */ /* 0x000fe40003f05300 */
[----:B------:R-:W-:Y:S02]  /*6f00*/  ISETP.NE.U32.AND P4, PT, R76, RZ, PT ;  /* 0x000000ff4c00720c */ /* 0x000fe40003f85070 */
[C---:B------:R-:W-:Y:S02]  /*6f10*/  ISETP.NE.AND.EX P2, PT, R77.reuse, RZ, P0, P2 ;  /* 0x000000ff4d00720c */ /* 0x040fe40000745320 */
[----:B------:R-:W-:Y:S02]  /*6f20*/  ISETP.NE.AND.EX P4, PT, R77, RZ, PT, P4 ;  /* 0x000000ff4d00720c */ /* 0x000fe40003f85340 */
[----:B------:R-:W-:Y:S02]  /*6f30*/  ISETP.NE.U32.AND P5, PT, R74, RZ, PT ;  /* 0x000000ff4a00720c */ /* 0x000fe40003fa5070 */
[----:B------:R-:W-:Y:S02]  /*6f40*/  PLOP3.LUT P0, PT, PT, PT, PT, 0x8, 0x80 ;  /* 0x000000000080781c */ /* 0x000fe40003f0e170 */
[----:B------:R-:W-:Y:S05]  /*6f50*/  ISETP.NE.AND.EX P5, PT, R75, RZ, PT, P5 ;  /* 0x000000ff4b00720c */ /* 0x000fea0003fa5350 */
[----:B------:R-:W-:Y:S02]  /*6f60*/  @!P2 ISETP.NE.U32.AND P1, PT, R70, RZ, PT ;  /* 0x000000ff4600a20c */ /* 0x000fe40003f25070 */
[----:B------:R-:W-:Y:S02]  /*6f70*/  @!P2 PLOP3.LUT P0, PT, P4, PT, PT, 0x80, 0x8 ;  /* 0x000000000008a81c */ /* 0x000fe4000270f070 */
[----:B------:R-:W-:Y:S01]  /*6f80*/  @!P2 ISETP.NE.AND.EX P1, PT, R71, RZ, PT, P1 ;  /* 0x000000ff4700a20c */ /* 0x000fe20003f25310 */
[----:B------:R-:W-:Y:S01]  /*6f90*/  @!UPT UIADD3 URZ, UPT, UPT, URZ, URZ, URZ ;  /* 0x000000fffffff290 */ /* 0x000fe2000fffe0ff */
[----:B------:R-:W-:Y:S11]  /*6fa0*/  @!P4 BRA `(.L_x_133) ;  /* 0x00000000002cc947 */ /* 0x000ff60003800000 */
[----:B------:R-:W-:Y:S01]  /*6fb0*/  ISETP.NE.U32.AND P3, PT, R70, RZ, PT ;  /* 0x000000ff4600720c */ /* 0x000fe20003f65070 */
[----:B------:R-:W-:Y:S03]  /*6fc0*/  IMAD.MOV.U32 R81, RZ, RZ, 0x1 ;  /* 0x00000001ff517424 */ /* 0x000fe600078e00ff */
[----:B------:R-:W-:Y:S11]  /*6fd0*/  ISETP.NE.AND.EX P3, PT, R71, RZ, PT, P3 ;  /* 0x000000ff4700720c */ /* 0x000ff60003f65330 */
[----:B------:R-:W-:Y:S02]  /*6fe0*/  @!UPT UIADD3 URZ, UPT, UPT, URZ, URZ, URZ ;  /* 0x000000fffffff290 */ /* 0x000fe4000fffe0ff */
[----:B------:R-:W1:Y:S01]  /*6ff0*/  @P3 LDC.64 R2, c[0x0][0x888] ;  /* 0x00022200ff023b82 */ /* 0x000e620000000a00 */
[----:B--2---:R-:W-:Y:S04]  /*7000*/  @P3 IMAD R0, R76, UR36, RZ ;  /* 0x000000244c003c24 */ /* 0x004fe8000f8e02ff */
[----:B-1----:R-:W-:Y:S04]  /*7010*/  @P3 IMAD.WIDE R2, R0, 0x4, R2 ;  /* 0x0000000400023825 */ /* 0x002fe800078e0202 */
[----:B------:R-:W-:Y:S01]  /*7020*/  HFMA2 R0, -RZ, RZ, 0, 5.9604644775390625e-08 ;  /* 0x00000001ff007431 */ /* 0x000fe200000001ff */
[----:B-----5:R1:W5:Y:S04]  /*7030*/  @P3 LDG.E R40, desc[UR52][R2.64] ;  /* 0x0000003402283981 */ /* 0x020368000c1e1900 */
[----:B------:R-:W-:Y:S01]  /*7040*/  @!P3 PRMT R81, R0, 0x7610, R81 ;  /* 0x000076100051b816 */ /* 0x000fe20000000051 */
[----:B-1----:R-:W3:Y:S06]  /*7050*/  @!P3 LDC R40, c[0x0][0x880] ;  /* 0x00022000ff28bb82 */ /* 0x002eec0000000800 */
.L_x_133:
[----:B------:R-:W-:Y:S05]  /*7060*/  @!P5 BRA `(.L_x_134) ;  /* 0x000000000020d947 */ /* 0x000fea0003800000 */
[----:B------:R-:W-:Y:S04]  /*7070*/  ISETP.NE.U32.AND P3, PT, R72, RZ, PT ;  /* 0x000000ff4800720c */ /* 0x000fe80003f65070 */
[----:B------:R-:W-:Y:S11]  /*7080*/  ISETP.NE.AND.EX P3, PT, R73, RZ, PT, P3 ;  /* 0x000000ff4900720c */ /* 0x000ff60003f65330 */
[----:B------:R-:W-:Y:S02]  /*7090*/  @!UPT UIADD3 URZ, UPT, UPT, URZ, URZ, URZ ;  /* 0x000000fffffff290 */ /* 0x000fe4000fffe0ff */
[----:B------:R-:W1:Y:S01]  /*70a0*/  @P3 LDC.64 R2, c[0x0][0x8a8] ;  /* 0x00022a00ff023b82 */ /* 0x000e620000000a00 */
[----:B--2---:R-:W-:Y:S04]  /*70b0*/  @P3 IMAD R0, R74, UR36, RZ ;  /* 0x000000244a003c24 */ /* 0x004fe8000f8e02ff */
[----:B-1----:R-:W-:Y:S05]  /*70c0*/  @P3 IMAD.WIDE R2, R0, 0x4, R2 ;  /* 0x0000000400023825 */ /* 0x002fea00078e0202 */
[----:B-----5:R1:W5:Y:S02]  /*70d0*/  @P3 LDG.E R38, desc[UR52][R2.64] ;  /* 0x0000003402263981 */ /* 0x020364000c1e1900 */
[----:B-1----:R-:W4:Y:S02]  /*70e0*/  @!P3 LDC R38, c[0x0][0x8a0] ;  /* 0x00022800ff26bb82 */ /* 0x002f240000000800 */
.L_x_134:
[----:B---3-5:R-:W-:Y:S01]  /*70f0*/  @!P2 ISETP.NE.AND P3, PT, R40, RZ, PT ;  /* 0x000000ff2800a20c */ /* 0x028fe20003f65270 */
[----:B------:R-:W-:Y:S01]  /*7100*/  BSSY B1, `(.L_x_135) ;  /* 0x0000036000017945 */ /* 0x000fe20003800000 */
[----:B------:R-:W-:Y:S02]  /*7110*/  @!P2 SEL R2, RZ, 0xffffffff, P1 ;  /* 0xffffffffff02a807 */ /* 0x000fe40000800000 */
[----:B------:R-:W-:Y:S02]  /*7120*/  CS2R R50, SRZ ;  /* 0x0000000000327805 */ /* 0x000fe4000001ff00 */
[----:B--2---:R-:W-:Y:S02]  /*7130*/  @!P2 SEL R0, RZ, 0xffffffff, P3 ;  /* 0xffffffffff00a807 */ /* 0x004fe40001800000 */
[----:B------:R-:W-:Y:S02]  /*7140*/  CS2R R48, SRZ ;  /* 0x0000000000307805 */ /* 0x000fe4000001ff00 */
[----:B------:R-:W-:Y:S02]  /*7150*/  @!P2 LOP3.LUT P1, RZ, R81, 0xff, RZ, 0xc0, !PT ;  /* 0x000000ff51ffa812 */ /* 0x000fe4000782c0ff */
[----:B------:R-:W-:Y:S02]  /*7160*/  CS2R R46, SRZ ;  /* 0x00000000002e7805 */ /* 0x000fe4000001ff00 */
[----:B------:R-:W-:Y:S02]  /*7170*/  LEA R83, R36, UR57, 0x3 ;  /* 0x0000003924537c11 */ /* 0x000fe4000f8e18ff */
[----:B------:R-:W-:Y:S02]  /*7180*/  CS2R R44, SRZ ;  /* 0x00000000002c7805 */ /* 0x000fe4000001ff00 */
[----:B------:R-:W-:Y:S01]  /*7190*/  @P0 SEL R0, R2, R0, !P1 ;  /* 0x0000000002000207 */ /* 0x000fe20004800000 */
[----:B------:R-:W-:Y:S01]  /*71a0*/  IMAD R2, R36, 0x20, R37 ;  /* 0x0000002024027824 */ /* 0x000fe200078e0225 */
[----:B------:R-:W-:Y:S02]  /*71b0*/  SHF.L.U32 R4, R87, 0x1f, RZ ;  /* 0x0000001f57047819 */ /* 0x000fe400000006ff */
[----:B------:R-:W-:Y:S02]  /*71c0*/  @!P2 LOP3.LUT R0, R0, 0x1, RZ, 0xc0, !PT ;  /* 0x000000010000a812 */ /* 0x000fe400078ec0ff */
[----:B------:R-:W-:Y:S02]  /*71d0*/  PLOP3.LUT P5, PT, PT, PT, PT, 0x8, 0x80 ;  /* 0x000000000080781c */ /* 0x000fe40003fae170 */
[----:B------:R-:W-:Y:S11]  /*71e0*/  ISETP.NE.U32.OR P2, PT, R0, 0x1, P2 ;  /* 0x000000010000780c */ /* 0x000ff60001745470 */
[----:B------:R-:W-:Y:S02]  /*71f0*/  @!UPT UIADD3 URZ, UPT, UPT, URZ, URZ, URZ ;  /* 0x000000fffffff290 */ /* 0x000fe4000fffe0ff */
[----:B------:R-:W-:Y:S04]  /*7200*/  @P2 SHF.L.U32 R0, R85, 0x1f, RZ ;  /* 0x0000001f55002819 */ /* 0x000fe800000006ff */
[----:B------:R-:W1:Y:S01]  /*7210*/  @P2 SYNCS.PHASECHK.TRANS64.TRYWAIT P0, [UR57+0x240], R0 ;  /* 0x00024000ff0025a7 */ /* 0x000e620008001139 */
[----:B------:R2:W3:Y:S01]  /*7220*/  SYNCS.PHASECHK.TRANS64.TRYWAIT P3, [R83+URZ+0x280], R4 ;  /* 0x00028004530075a7 */ /* 0x0004e200080611ff */
[----:B-1----:R-:W-:Y:S01]  /*7230*/  @P2 PLOP3.LUT P5, PT, P0, PT, PT, 0x8, 0x80 ;  /* 0x000000000080281c */ /* 0x002fe200007ae170 */
[----:B------:R-:W-:Y:S01]  /*7240*/  @!UPT UIADD3 URZ, UPT, UPT, URZ, URZ, URZ ;  /* 0x000000fffffff290 */ /* 0x000fe2000fffe0ff */
[----:B--23--:R-:W-:Y:S11]  /*7250*/  @!P2 BRA `(.L_x_136) ;  /* 0x000000000080a947 */ /* 0x00cff60003800000 */
[----:B------:R-:W-:Y:S01]  /*7260*/  ISETP.NE.U32.AND P0, PT, R70, RZ, PT ;  /* 0x000000ff4600720c */ /* 0x000fe20003f05070 */
[----:B------:R-:W-:Y:S01]  /*7270*/  BSSY B0, `(.L_x_137) ;  /* 0x0000012000007945 */ /* 0x000fe20003800000 */
[----:B------:R-:W-:Y:S02]  /*7280*/  ISETP.NE.AND P2, PT, R40, RZ, PT ;  /* 0x000000ff2800720c */ /* 0x000fe40003f45270 */
[----:B------:R-:W-:Y:S02]  /*7290*/  CS2R R46, SRZ ;  /* 0x00000000002e7805 */ /* 0x000fe4000001ff00 */
[----:B------:R-:W-:Y:S02]  /*72a0*/  ISETP.NE.AND.EX P0, PT, R71, RZ, PT, P0 ;  /* 0x000000ff4700720c */ /* 0x000fe40003f05300 */
[----:B------:R-:W-:Y:S02]  /*72b0*/  CS2R R44, SRZ ;  /* 0x00000000002c7805 */ /* 0x000fe4000001ff00 */
[----:B------:R-:W-:Y:S02]  /*72c0*/  LOP3.LUT P1, RZ, R81, 0xff, RZ, 0xc0, !PT ;  /* 0x000000ff51ff7812 */ /* 0x000fe4000782c0ff */
[----:B------:R-:W-:Y:S02]  /*72d0*/  CS2R R50, SRZ ;  /* 0x0000000000327805 */ /* 0x000fe4000001ff00 */
[----:B------:R-:W-:Y:S02]  /*72e0*/  SEL R0, RZ, 0xffffffff, P2 ;  /* 0xffffffffff007807 */ /* 0x000fe40001000000 */
[----:B------:R-:W-:Y:S02]  /*72f0*/  CS2R R48, SRZ ;  /* 0x0000000000307805 */ /* 0x000fe4000001ff00 */
[----:B------:R-:W-:Y:S04]  /*7300*/  SEL R3, RZ, 0xffffffff, P0 ;  /* 0xffffffffff037807 */ /* 0x000fe80000000000 */
[----:B------:R-:W-:Y:S04]  /*7310*/  @P4 SEL R0, R3, R0, !P1 ;  /* 0x0000000003004207 */ /* 0x000fe80004800000 */
[----:B------:R-:W-:Y:S04]  /*7320*/  LOP3.LUT R0, R0, 0x1, RZ, 0xc0, !PT ;  /* 0x0000000100007812 */ /* 0x000fe800078ec0ff */
[----:B------:R-:W-:Y:S01]  /*7330*/  ISETP.NE.U32.AND P0, PT, R0, 0x1, PT ;  /* 0x000000010000780c */ /* 0x000fe20003f05070 */
[----:B------:R-:W-:Y:S01]  /*7340*/  @!UPT UIADD3 URZ, UPT, UPT, URZ, URZ, URZ ;  /* 0x000000fffffff290 */ /* 0x000fe2000fffe0ff */
[----:B------:R-:W-:Y:S11]  /*7350*/  @!P5 BRA `(.L_x_138) ;  /* 0x00000000000cd947 */ /* 0x000ff60003800000 */
[----:B------:R-:W-:Y:S04]  /*7360*/  SHF.L.U32 R3, R85, 0x1f, RZ ;  /* 0x0000001f55037819 */ /* 0x000fe800000006ff */
[----:B------:R-:W1:Y:S02]  /*7370*/  SYNCS.PHASECHK.TRANS64.TRYWAIT P1, [UR57+0x240], R3 ;  /* 0x00024003ff0075a7 */ /* 0x000e640008021139 */
[----:B-1----:R-:W-:Y:S05]  /*7380*/  @!P1 BRA `(.L_x_139) ;  /* 0x0000002000b89947 */ /* 0x002fea0003800000 */
.L_x_138:
[----:B------:R-:W-:Y:S05]  /*7390*/  BSYNC B0 ;  /* 0x0000000000007941 */ /* 0x000fea0003800000 */
.L_x_137:
[----:B------:R2:W3:Y:S01]  /*73a0*/  @P0 LDS.128 R44, [R80+UR57+0x400] ;  /* 0x00040039502c0984 */ /* 0x0004e20008000c00 */
[----:B------:R-:W-:Y:S01]  /*73b0*/  UIADD3 UR4, UPT, UPT, UR57, 0x248, URZ ;  /* 0x0000024839047890 */ /* 0x000fe2000fffe0ff */
[----:B------:R-:W-:Y:S02]  /*73c0*/  LOP3.LUT R85, R85, 0x1, RZ, 0x3c, !PT ;  /* 0x0000000155557812 */ /* 0x000fe400078e3cff */
[----:B------:R2:W1:Y:S01]  /*73d0*/  @P0 LDS.128 R48, [R79+0x10] ;  /* 0x000010004f300984 */ /* 0x0004620000000c00 */
[----:B------:R-:W-:Y:S01]  /*73e0*/  UPRMT UR4, UR54, 0x654, UR4 ;  /* 0x0000065436047896 */ /* 0x000fe20008000004 */
[----:B------:R-:W-:Y:S01]  /*73f0*/  @!PT LDS RZ, [RZ] ;  /* 0x00000000fffff984 */ /* 0x000fe20000000800 */
[----:B------:R-:W-:Y:S01]  /*7400*/  @!PT LDS RZ, [RZ] ;  /* 0x00000000fffff984 */ /* 0x000fe20000000800 */
[----:B------:R-:W-:Y:S01]  /*7410*/  @!PT LDS RZ, [RZ] ;  /* 0x00000000fffff984 */ /* 0x000fe20000000800 */
[----:B------:R-:W-:Y:S01]  /*7420*/  @!PT LDS RZ, [RZ] ;  /* 0x00000000fffff984 */ /* 0x000fe20000000800 */
[----:B------:R5:W-:Y:S06]  /*7430*/  MEMBAR.ALL.CTA ;  /* 0x0000000000007992 */ /* 0x000bec0000008000 */
[----:B-----5:R-:W5:Y:S02]  /*7440*/  FENCE.VIEW.ASYNC.S ;  /* 0x00000000000073c6 */ /* 0x020f640000000000 */
[----:B-----5:R-:W-:Y:S03]  /*7450*/  SYNCS.ARRIVE.TRANS64.RED.A1T0 RZ, [UR4], RZ ;  /* 0x000000ffffff79a7 */ /* 0x020fe60008100404 */
.L_x_136:
[----:B------:R-:W-:Y:S05]  /*7460*/  BSYNC B1 ;  /* 0x0000000000017941 */ /* 0x000fea0003800000 */
.L_x_135:
[----:B-1----:R-:W-:Y:S04]  /*7470*/  SHF.R.U32.HI R0, RZ, 0x15, R2 ;  /* 0x00000015ff007819 */ /* 0x002fe80000011602 */
[----:B------:R-:W-:Y:S01]  /*7480*/  LOP3.LUT P0, RZ, R0, 0x3, R82, 0x48, !PT ;  /* 0x0000000300ff7812 */ /* 0x000fe20007804852 */
[----:B------:R-:W-:Y:S01]  /*7490*/  @!UPT UIADD3 URZ, UPT, UPT, URZ, URZ, URZ ;  /* 0x000000fffffff290 */ /* 0x000fe2000fffe0ff */
[----:B------:R-:W-:Y:S11]  /*74a0*/  @P3 BRA `(.L_x_140) ;  /* 0x0000000000083947 */ /* 0x000ff60003800000 */
[----:B------:R-:W1:Y:S02]  /*74b0*/  SYNCS.PHASECHK.TRANS64.TRYWAIT P1, [R83+URZ+0x280], R4 ;  /* 0x00028004530075a7 */ /* 0x000e6400080211ff */
[----:B-1----:R-:W-:Y:S05]  /*74c0*/  @!P1 BRA `(.L_x_141) ;  /* 0x0000002000809947 */ /* 0x002fea0003800000 */
.L_x_140:
[----:B------:R-:W-:Y:S05]  /*74d0*/  @!P0 BRA `(.L_x_142) ;  /* 0x0000000000408947 */ /* 0x000fea0003800000 */
[----:B------:R-:W1:Y:S01]  /*74e0*/  LDCU.64 UR8, c[0x4][0x70] ;  /* 0x01000e00ff0877ac */ /* 0x000e620008000a00 */
[----:B------:R-:W-:Y:S01]  /*74f0*/  MOV R15, 0x0 ;  /* 0x00000000000f7802 */ /* 0x000fe20000000f00 */
[----:B------:R-:W-:Y:S02]  /*7500*/  HFMA2 R12, -RZ, RZ, 0, 5.9604644775390625e-08 ;  /* 0x00000001ff0c7431 */ /* 0x000fe400000001ff */
[----:B------:R-:W-:Y:S02]  /*7510*/  IMAD.MOV.U32 R8, RZ, RZ, 0x192 ;  /* 0x00000192ff087424 */ /* 0x000fe400078e00ff */
[----:B------:R-:W-:Y:S01]  /*7520*/  IMAD.MOV.U32 R13, RZ, RZ, RZ ;  /* 0x000000ffff0d7224 */ /* 0x000fe200078e00ff */
[----:B------:R-:W5:Y:S01]  /*7530*/  LDCU.64 UR6, c[0x4][0x78] ;  /* 0x01000f00ff0677ac */ /* 0x000f620008000a00 */
[----:B------:R-:W2:Y:S01]  /*7540*/  LDC.64 R14, c[0x4][R15] ;  /* 0x010000000f0e7b82 */ /* 0x000ea20000000a00 */
[----:B------:R-:W3:Y:S01]  /*7550*/  LDCU.64 UR4, c[0x4][0x10] ;  /* 0x01000200ff0477ac */ /* 0x000ee20008000a00 */
[----:B-1----:R-:W-:Y:S01]  /*7560*/  MOV R5, UR9 ;  /* 0x0000000900057c02 */ /* 0x002fe20008000f00 */
[----:B------:R-:W-:Y:S01]  /*7570*/  IMAD.U32 R4, RZ, RZ, UR8 ;  /* 0x00000008ff047e24 */ /* 0x000fe2000f8e00ff */
[----:B-----5:R-:W-:Y:S01]  /*7580*/  MOV R7, UR7 ;  /* 0x0000000700077c02 */ /* 0x020fe20008000f00 */
[----:B------:R-:W-:Y:S01]  /*7590*/  IMAD.U32 R6, RZ, RZ, UR6 ;  /* 0x00000006ff067e24 */ /* 0x000fe2000f8e00ff */
[----:B---3--:R-:W-:Y:S01]  /*75a0*/  MOV R11, UR5 ;  /* 0x00000005000b7c02 */ /* 0x008fe20008000f00 */
[----:B------:R-:W-:Y:S02]  /*75b0*/  IMAD.U32 R10, RZ, RZ, UR4 ;  /* 0x00000004ff0a7e24 */ /* 0x000fe4000f8e00ff */
[----:B------:R-:W-:Y:S07]  /*75c0*/  LEPC R20, `(.L_x_142) ;  /* 0x000000001014794e */ /* 0x000fee0000000000 */
[----:B--2-4-:R-:W-:Y:S05]  /*75d0*/  CALL.ABS.NOINC R14 ;  /* 0x000000000e007343 */ /* 0x014fea0003c00000 */
.L_x_142:
[----:B------:R-:W-:Y:S01]  /*75e0*/  LOP3.LUT P0, RZ, R78, 0x60, RZ, 0xc0, !PT ;  /* 0x000000604eff7812 */ /* 0x000fe2000780c0ff */
[----:B------:R-:W-:Y:S05]  /*75f0*/  WARPSYNC.ALL ;  /* 0x0000000000007948 */ /* 0x000fea0003800000 */
[----:B------:R-:W-:Y:S01]  /*7600*/  R2UR UR4, R2 ;  /* 0x00000000020472ca */ /* 0x000fe200000e0000 */
[----:B---3--:R-:W-:Y:S01]  /*7610*/  IMAD.U32 R64, R46, 0x10000, RZ ;  /* 0x000100002e407824 */ /* 0x008fe200078e00ff */
[----:B------:R-:W-:Y:S01]  /*7620*/  SHF.L.U32 R41, R44, 0x10, RZ ;  /* 0x000000102c297819 */ /* 0x000fe200000006ff */
[----:B------:R-:W-:Y:S01]  /*7630*/  IMAD.U32 R63, R48, 0x10000, RZ ;  /* 0x00010000303f7824 */ /* 0x000fe200078e00ff */
[----:B------:R-:W-:Y:S01]  /*7640*/  PRMT R39, R44, 0x8880, RZ ;  /* 0x000088802c277816 */ /* 0x000fe200000000ff */
[----:B------:R-:W-:Y:S01]  /*7650*/  IMAD.U32 R53, R50, 0x10000, RZ ;  /* 0x0001000032357824 */ /* 0x000fe200078e00ff */
[----:B------:R-:W-:Y:S01]  /*7660*/  SHF.L.U32 R42, R44, 0x8, RZ ;  /* 0x000000082c2a7819 */ /* 0x000fe200000006ff */
[----:B------:R-:W-:Y:S01]  /*7670*/  BSSY.RECONVERGENT B0, `(.L_x_143) ;  /* 0x000009e000007945 */ /* 0x000fe20003800200 */
[----:B------:R-:W-:Y:S02]  /*7680*/  SHF.R.S32.HI R41, RZ, 0x18, R41 ;  /* 0x00000018ff297819 */ /* 0x000fe40000011429 */
[----:B------:R-:W-:Y:S02]  /*7690*/  SHF.R.S32.HI R42, RZ, 0x18, R42 ;  /* 0x00000018ff2a7819 */ /* 0x000fe4000001142a */
[----:B------:R-:W-:Y:S01]  /*76a0*/  SHF.R.S32.HI R43, RZ, 0x18, R44 ;  /* 0x00000018ff2b7819 */ /* 0x000fe2000001142c */
[----:B------:R-:W1:Y:S01]  /*76b0*/  LDTM.x32 R4, tmem[UR4] ;  /* 0x00000004000479ee */ /* 0x000e6200082c0000 */
[----:B------:R-:W-:Y:S01]  /*76c0*/  NOP ;  /* 0x0000000000007918 */ /* 0x000fe20000000000 */
[----:B------:R-:W-:Y:S02]  /*76d0*/  IADD3 R83, PT, PT, R83, 0x2a0, RZ ;  /* 0x000002a053537810 */ /* 0x000fe40007ffe0ff */
[----:B------:R-:W-:Y:S02]  /*76e0*/  PRMT R69, R45, 0x8880, RZ ;  /* 0x000088802d457816 */ /* 0x000fe400000000ff */
[----:B------:R-:W-:Y:S02]  /*76f0*/  LOP3.LUT R83, R83, 0xfefffff8, RZ, 0xc0, !PT ;  /* 0xfefffff853537812 */ /* 0x000fe400078ec0ff */
[----:B------:R-:W-:Y:S02]  /*7700*/  SHF.L.U32 R68, R45, 0x10, RZ ;  /* 0x000000102d447819 */ /* 0x000fe400000006ff */
[----:B-1----:R1:W-:Y:S01]  /*7710*/  SYNCS.ARRIVE.TRANS64.RED.A1T0 RZ, [R83+URZ], RZ ;  /* 0x000000ff53ff79a7 */ /* 0x0023e200081004ff */
[----:B------:R-:W-:Y:S02]  /*7720*/  SHF.R.S32.HI R44, RZ, 0x18, R45 ;  /* 0x00000018ff2c7819 */ /* 0x000fe4000001142d */
[----:B------:R-:W-:Y:S02]  /*7730*/  PRMT R66, R46, 0x8880, RZ ;  /* 0x000088802e427816 */ /* 0x000fe400000000ff */
[C---:B------:R-:W-:Y:S02]  /*7740*/  PRMT R60, R47.reuse, 0x8880, RZ ;  /* 0x000088802f3c7816 */ /* 0x040fe400000000ff */
[C---:B------:R-:W-:Y:S02]  /*7750*/  SHF.L.U32 R59, R47.reuse, 0x10, RZ ;  /* 0x000000102f3b7819 */ /* 0x040fe400000006ff */
[----:B------:R-:W-:Y:S02]  /*7760*/  SHF.L.U32 R58, R47, 0x8, RZ ;  /* 0x000000082f3a7819 */ /* 0x000fe400000006ff */
[C---:B------:R-:W-:Y:S02]  /*7770*/  PRMT R65, R48.reuse, 0x8880, RZ ;  /* 0x0000888030417816 */ /* 0x040fe400000000ff */
[----:B------:R-:W-:Y:S01]  /*7780*/  SHF.L.U32 R62, R48, 0x8, RZ ;  /* 0x00000008303e7819 */ /* 0x000fe200000006ff */
[C---:B----4-:R-:W-:Y:S01]  /*7790*/  IMAD R0, R38.reuse, R4, RZ ;  /* 0x0000000426007224 */ /* 0x050fe200078e02ff */
[----:B------:R-:W-:Y:S01]  /*77a0*/  SHF.R.S32.HI R4, RZ, 0x18, R68 ;  /* 0x00000018ff047819 */ /* 0x000fe20000011444 */
[C---:B------:R-:W-:Y:S01]  /*77b0*/  IMAD R2, R38.reuse, R5, RZ ;  /* 0x0000000526027224 */ /* 0x040fe200078e02ff */
[C---:B------:R-:W-:Y:S01]  /*77c0*/  PRMT R57, R49.reuse, 0x8880, RZ ;  /* 0x0000888031397816 */ /* 0x040fe200000000ff */
[C---:B------:R-:W-:Y:S01]  /*77d0*/  IMAD R3, R38.reuse, R6, RZ ;  /* 0x0000000626037224 */ /* 0x040fe200078e02ff */
[----:B------:R-:W-:Y:S01]  /*77e0*/  SHF.L.U32 R56, R49, 0x10, RZ ;  /* 0x0000001031387819 */ /* 0x000fe200000006ff */
[----:B------:R-:W-:Y:S01]  /*77f0*/  IMAD R0, R39, R40, R0 ;  /* 0x0000002827007224 */ /* 0x000fe200078e0200 */
[----:B------:R-:W-:Y:S01]  /*7800*/  MOV R39, R66 ;  /* 0x0000004200277202 */ /* 0x000fe20000000f00 */
[----:B------:R-:W-:Y:S01]  /*7810*/  IMAD R7, R38, R7, RZ ;  /* 0x0000000726077224 */ /* 0x000fe200078e02ff */
[----:B------:R-:W-:Y:S01]  /*7820*/  SHF.L.U32 R55, R49, 0x8, RZ ;  /* 0x0000000831377819 */ /* 0x000fe200000006ff */
[-C--:B------:R-:W-:Y:S01]  /*7830*/  IMAD R2, R41, R40.reuse, R2 ;  /* 0x0000002829027224 */ /* 0x080fe200078e0202 */
[----:B------:R-:W-:Y:S01]  /*7840*/  SHF.R.S32.HI R41, RZ, 0x18, R48 ;  /* 0x00000018ff297819 */ /* 0x000fe20000011430 */
[-C--:B------:R-:W-:Y:S01]  /*7850*/  IMAD R3, R42, R40.reuse, R3 ;  /* 0x000000282a037224 */ /* 0x080fe200078e0203 */
[----:B------:R-:W-:Y:S01]  /*7860*/  SHF.L.U32 R48, R51, 0x8, RZ ;  /* 0x0000000833307819 */ /* 0x000fe200000006ff */
[----:B------:R-:W-:Y:S01]  /*7870*/  IMAD R7, R43, R40, R7 ;  /* 0x000000282b077224 */ /* 0x000fe200078e0207 */
[----:B------:R-:W-:Y:S01]  /*7880*/  SHF.L.U32 R67, R45, 0x8, RZ ;  /* 0x000000082d437819 */ /* 0x000fe200000006ff */
[C---:B------:R-:W-:Y:S01]  /*7890*/  IMAD R8, R38.reuse, R8, RZ ;  /* 0x0000000826087224 */ /* 0x040fe200078e02ff */
[----:B------:R-:W-:Y:S01]  /*78a0*/  SHF.R.S32.HI R45, RZ, 0x18, R46 ;  /* 0x00000018ff2d7819 */ /* 0x000fe2000001142e */
[----:B------:R-:W-:Y:S01]  /*78b0*/  IMAD R9, R38, R9, RZ ;  /* 0x0000000926097224 */ /* 0x000fe200078e02ff */
[----:B------:R-:W-:Y:S01]  /*78c0*/  SHF.L.U32 R61, R46, 0x8, RZ ;  /* 0x000000082e3d7819 */ /* 0x000fe200000006ff */
[C---:B------:R-:W-:Y:S01]  /*78d0*/  IMAD R10, R38.reuse, R10, RZ ;  /* 0x0000000a260a7224 */ /* 0x040fe200078e02ff */
[----:B------:R-:W-:Y:S01]  /*78e0*/  SHF.R.S32.HI R46, RZ, 0x18, R47 ;  /* 0x00000018ff2e7819 */ /* 0x000fe2000001142f */
[C---:B------:R-:W-:Y:S01]  /*78f0*/  IMAD R11, R38.reuse, R11, RZ ;  /* 0x0000000b260b7224 */ /* 0x040fe200078e02ff */
[----:B------:R-:W-:Y:S01]  /*7900*/  SHF.R.S32.HI R42, RZ, 0x18, R49 ;  /* 0x00000018ff2a7819 */ /* 0x000fe20000011431 */
[----:B------:R-:W-:Y:S01]  /*7910*/  IMAD R6, R38, R15, RZ ;  /* 0x0000000f26067224 */ /* 0x000fe200078e02ff */
[----:B------:R-:W-:Y:S01]  /*7920*/  PRMT R54, R50, 0x8880, RZ ;  /* 0x0000888032367816 */ /* 0x000fe200000000ff */
[----:B------:R-:W-:Y:S01]  /*7930*/  IMAD R15, R38, R20, RZ ;  /* 0x00000014260f7224 */ /* 0x000fe200078e02ff */
[----:B------:R-:W-:Y:S01]  /*7940*/  SHF.L.U32 R52, R50, 0x8, RZ ;  /* 0x0000000832347819 */ /* 0x000fe200000006ff */
[C---:B------:R-:W-:Y:S01]  /*7950*/  IMAD R20, R38.reuse, R25, RZ ;  /* 0x0000001926147224 */ /* 0x040fe200078e02ff */
[----:B------:R-:W-:Y:S01]  /*7960*/  SHF.R.S32.HI R43, RZ, 0x18, R50 ;  /* 0x00000018ff2b7819 */ /* 0x000fe20000011432 */
[C---:B------:R-:W-:Y:S01]  /*7970*/  IMAD R25, R38.reuse, R30, RZ ;  /* 0x0000001e26197224 */ /* 0x040fe200078e02ff */
[C---:B------:R-:W-:Y:S01]  /*7980*/  PRMT R50, R51.reuse, 0x8880, RZ ;  /* 0x0000888033327816 */ /* 0x040fe200000000ff */
[C---:B------:R-:W-:Y:S01]  /*7990*/  IMAD R30, R38.reuse, R35, RZ ;  /* 0x00000023261e7224 */ /* 0x040fe200078e02ff */
[----:B------:R-:W-:Y:S02]  /*79a0*/  SHF.L.U32 R49, R51, 0x10, RZ ;  /* 0x0000001033317819 */ /* 0x000fe400000006ff */
[----:B------:R-:W-:Y:S02]  /*79b0*/  SHF.R.S32.HI R47, RZ, 0x18, R51 ;  /* 0x00000018ff2f7819 */ /* 0x000fe40000011433 */
[----:B------:R-:W-:Y:S01]  /*79c0*/  I2IP.S8.S32.SAT R51, R7, R3, RZ ;  /* 0x0000000307337239 */ /* 0x000fe200000014ff */
[----:B------:R-:W-:Y:S01]  /*79d0*/  IMAD.MOV.U32 R3, RZ, RZ, R69 ;  /* 0x000000ffff037224 */ /* 0x000fe200078e0045 */
[----:B------:R-:W-:Y:S01]  /*79e0*/  SHF.R.S32.HI R5, RZ, 0x18, R67 ;  /* 0x00000018ff057819 */ /* 0x000fe20000011443 */
[----:B------:R-:W-:Y:S01]  /*79f0*/  IMAD R7, R38, R16, RZ ;  /* 0x0000001026077224 */ /* 0x000fe200078e02ff */
[----:B------:R-:W-:Y:S01]  /*7a00*/  IADD3 R36, PT, PT, R36, 0x1, RZ ;  /* 0x0000000124247810 */ /* 0x000fe20007ffe0ff */
[-C--:B------:R-:W-:Y:S02]  /*7a10*/  IMAD R8, R3, R40.reuse, R8 ;  /* 0x0000002803087224 */ /* 0x080fe400078e0208 */
[-C--:B------:R-:W-:Y:S02]  /*7a20*/  IMAD R9, R4, R40.reuse, R9 ;  /* 0x0000002804097224 */ /* 0x080fe400078e0209 */
[-C--:B------:R-:W-:Y:S02]  /*7a30*/  IMAD R10, R5, R40.reuse, R10 ;  /* 0x00000028050a7224 */ /* 0x080fe400078e020a */
[----:B------:R-:W-:Y:S02]  /*7a40*/  IMAD R11, R44, R40, R11 ;  /* 0x000000282c0b7224 */ /* 0x000fe400078e020b */
[C---:B------:R-:W-:Y:S02]  /*7a50*/  IMAD R3, R38.reuse, R12, RZ ;  /* 0x0000000c26037224 */ /* 0x040fe400078e02ff */
[C---:B------:R-:W-:Y:S01]  /*7a60*/  IMAD R12, R38.reuse, R17, RZ ;  /* 0x00000011260c7224 */ /* 0x040fe200078e02ff */
[----:B------:R-:W-:Y:S01]  /*7a70*/  I2IP.S8.S32.SAT R11, R11, R10, RZ ;  /* 0x0000000a0b0b7239 */ /* 0x000fe200000014ff */
[C---:B------:R-:W-:Y:S01]  /*7a80*/  IMAD R17, R38.reuse, R22, RZ ;  /* 0x0000001626117224 */ /* 0x040fe200078e02ff */
[----:B------:R-:W-:Y:S01]  /*7a90*/  SHF.R.S32.HI R10, RZ, 0x18, R64 ;  /* 0x00000018ff0a7819 */ /* 0x000fe20000011440 */
[C---:B------:R-:W-:Y:S02]  /*7aa0*/  IMAD R22, R38.reuse, R27, RZ ;  /* 0x0000001b26167224 */ /* 0x040fe400078e02ff */
[----:B------:R-:W-:Y:S01]  /*7ab0*/  IMAD R27, R38, R32, RZ ;  /* 0x00000020261b7224 */ /* 0x000fe200078e02ff */
[----:B------:R-:W-:Y:S01]  /*7ac0*/  I2IP.S8.S32.SAT R32, R2, R0, R51 ;  /* 0x0000000002207239 */ /* 0x000fe20000001433 */
[C---:B------:R-:W-:Y:S01]  /*7ad0*/  IMAD R4, R38.reuse, R13, RZ ;  /* 0x0000000d26047224 */ /* 0x040fe200078e02ff */
[----:B------:R-:W-:Y:S01]  /*7ae0*/  SHF.R.S32.HI R0, RZ, 0x18, R61 ;  /* 0x00000018ff007819 */ /* 0x000fe2000001143d */
[C---:B------:R-:W-:Y:S01]  /*7af0*/  IMAD R5, R38.reuse, R14, RZ ;  /* 0x0000000e26057224 */ /* 0x040fe200078e02ff */
[----:B------:R-:W-:Y:S01]  /*7b00*/  MOV R2, R60 ;  /* 0x0000003c00027202 */ /* 0x000fe20000000f00 */
[C---:B------:R-:W-:Y:S02]  /*7b10*/  IMAD R13, R38.reuse, R18, RZ ;  /* 0x00000012260d7224 */ /* 0x040fe400078e02ff */
[----:B------:R-:W-:Y:S02]  /*7b20*/  IMAD R3, R39, R40, R3 ;  /* 0x0000002827037224 */ /* 0x000fe400078e0203 */
[C---:B------:R-:W-:Y:S02]  /*7b30*/  IMAD R18, R38.reuse, R23, RZ ;  /* 0x0000001726127224 */ /* 0x040fe400078e02ff */
[----:B------:R-:W-:Y:S02]  /*7b40*/  IMAD R23, R38, R28, RZ ;  /* 0x0000001c26177224 */ /* 0x000fe400078e02ff */
[----:B------:R-:W-:Y:S02]  /*7b50*/  IMAD R4, R10, R40, R4 ;  /* 0x000000280a047224 */ /* 0x000fe400078e0204 */
[----:B------:R-:W-:Y:S01]  /*7b60*/  IMAD R28, R38, R33, RZ ;  /* 0x00000021261c7224 */ /* 0x000fe200078e02ff */
[----:B------:R-:W-:Y:S01]  /*7b70*/  I2IP.S8.S32.SAT R33, R9, R8, R11 ;  /* 0x0000000809217239 */ /* 0x000fe2000000140b */
[-C--:B------:R-:W-:Y:S01]  /*7b80*/  IMAD R5, R0, R40.reuse, R5 ;  /* 0x0000002800057224 */ /* 0x080fe200078e0205 */
[----:B------:R-:W-:Y:S01]  /*7b90*/  SHF.R.S32.HI R8, RZ, 0x18, R59 ;  /* 0x00000018ff087819 */ /* 0x000fe2000001143b */
[-C--:B------:R-:W-:Y:S01]  /*7ba0*/  IMAD R6, R45, R40.reuse, R6 ;  /* 0x000000282d067224 */ /* 0x080fe200078e0206 */
[----:B------:R-:W-:Y:S01]  /*7bb0*/  SHF.R.S32.HI R9, RZ, 0x18, R58 ;  /* 0x00000018ff097819 */ /* 0x000fe2000001143a */
[-C--:B------:R-:W-:Y:S01]  /*7bc0*/  IMAD R7, R2, R40.reuse, R7 ;  /* 0x0000002802077224 */ /* 0x080fe200078e0207 */
[----:B------:R-:W-:Y:S01]  /*7bd0*/  MOV R0, R65 ;  /* 0x0000004100007202 */ /* 0x000fe20000000f00 */
[----:B------:R-:W-:Y:S01]  /*7be0*/  IMAD R14, R38, R19, RZ ;  /* 0x00000013260e7224 */ /* 0x000fe200078e02ff */
[----:B------:R-:W-:Y:S01]  /*7bf0*/  I2IP.S8.S32.SAT R5, R6, R5, RZ ;  /* 0x0000000506057239 */ /* 0x000fe200000014ff */
[-C--:B------:R-:W-:Y:S01]  /*7c00*/  IMAD R12, R8, R40.reuse, R12 ;  /* 0x00000028080c7224 */ /* 0x080fe200078e020c */
[----:B------:R-:W-:Y:S01]  /*7c10*/  SHF.R.S32.HI R2, RZ, 0x18, R63 ;  /* 0x00000018ff027819 */ /* 0x000fe2000001143f */
[-C--:B------:R-:W-:Y:S01]  /*7c20*/  IMAD R13, R9, R40.reuse, R13 ;  /* 0x00000028090d7224 */ /* 0x080fe200078e020d */
[----:B------:R-:W-:Y:S01]  /*7c30*/  SHF.R.S32.HI R8, RZ, 0x18, R62 ;  /* 0x00000018ff087819 */ /* 0x000fe2000001143e */
[----:B------:R-:W-:Y:S02]  /*7c40*/  IMAD R16, R38, R21, RZ ;  /* 0x0000001526107224 */ /* 0x000fe400078e02ff */
[-C--:B------:R-:W-:Y:S02]  /*7c50*/  IMAD R14, R46, R40.reuse, R14 ;  /* 0x000000282e0e7224 */ /* 0x080fe400078e020e */
[-C--:B------:R-:W-:Y:S02]  /*7c60*/  IMAD R15, R0, R40.reuse, R15 ;  /* 0x00000028000f7224 */ /* 0x080fe400078e020f */
[----:B------:R-:W-:Y:S01]  /*7c70*/  IMAD R16, R2, R40, R16 ;  /* 0x0000002802107224 */ /* 0x000fe200078e0210 */
[----:B------:R-:W-:Y:S01]  /*7c80*/  I2IP.S8.S32.SAT R13, R14, R13, RZ ;  /* 0x0000000d0e0d7239 */ /* 0x000fe200000014ff */
[C---:B------:R-:W-:Y:S01]  /*7c90*/  IMAD R19, R38.reuse, R24, RZ ;  /* 0x0000001826137224 */ /* 0x040fe200078e02ff */
[----:B------:R-:W-:Y:S01]  /*7ca0*/  SHF.R.S32.HI R2, RZ, 0x18, R56 ;  /* 0x00000018ff027819 */ /* 0x000fe20000011438 */
[----:B------:R-:W-:Y:S01]  /*7cb0*/  IMAD R24, R38, R29, RZ ;  /* 0x0000001d26187224 */ /* 0x000fe200078e02ff */
[----:B------:R-:W-:Y:S01]  /*7cc0*/  I2IP.S8.S32.SAT R35, R12, R7, R13 ;  /* 0x000000070c237239 */ /* 0x000fe2000000140d */
[----:B------:R-:W-:Y:S02]  /*7cd0*/  IMAD R17, R8, R40, R17 ;  /* 0x0000002808117224 */ /* 0x000fe400078e0211 */
[----:B------:R-:W-:Y:S02]  /*7ce0*/  IMAD.MOV.U32 R0, RZ, RZ, R57 ;  /* 0x000000ffff007224 */ /* 0x000fe400078e0039 */
[----:B------:R-:W-:Y:S01]  /*7cf0*/  IMAD R29, R38, R34, RZ ;  /* 0x00000022261d7224 */ /* 0x000fe200078e02ff */
[----:B------:R-:W-:Y:S01]  /*7d00*/  I2IP.S8.S32.SAT R34, R4, R3, R5 ;  /* 0x0000000304227239 */ /* 0x000fe20000001405 */
[-C--:B------:R-:W-:Y:S01]  /*7d10*/  IMAD R18, R41, R40.reuse, R18 ;  /* 0x0000002829127224 */ /* 0x080fe200078e0212 */
[----:B------:R-:W-:Y:S01]  /*7d20*/  SHF.R.S32.HI R3, RZ, 0x18, R55 ;  /* 0x00000018ff037819 */ /* 0x000fe20000011437 */
[----:B------:R-:W-:Y:S01]  /*7d30*/  IMAD R19, R0, R40, R19 ;  /* 0x0000002800137224 */ /* 0x000fe200078e0213 */
[----:B------:R-:W-:Y:S01]  /*7d40*/  MOV R0, R54 ;  /* 0x0000003600007202 */ /* 0x000fe20000000f00 */
[----:B------:R1:W-:Y:S01]  /*7d50*/  STS.128 [R80+UR57+0x1400], R32 ;  /* 0x0014002050007988 */ /* 0x0003e20008000c39 */
[----:B------:R-:W-:Y:S01]  /*7d60*/  SHF.R.S32.HI R4, RZ, 0x18, R48 ;  /* 0x00000018ff047819 */ /* 0x000fe20000011430 */
[----:B------:R-:W-:Y:S01]  /*7d70*/  IMAD R21, R38, R26, RZ ;  /* 0x0000001a26157224 */ /* 0x000fe200078e02ff */
[----:B------:R-:W-:Y:S01]  /*7d80*/  I2IP.S8.S32.SAT R17, R18, R17, RZ ;  /* 0x0000001112117239 */ /* 0x000fe200000014ff */
[-C--:B------:R-:W-:Y:S01]  /*7d90*/  IMAD R20, R2, R40.reuse, R20 ;  /* 0x0000002802147224 */ /* 0x080fe200078e0214 */
[----:B------:R-:W-:Y:S01]  /*7da0*/  SHF.R.S32.HI R2, RZ, 0x18, R53 ;  /* 0x00000018ff027819 */ /* 0x000fe20000011435 */
[-C--:B------:R-:W-:Y:S01]  /*7db0*/  IMAD R21, R3, R40.reuse, R21 ;  /* 0x0000002803157224 */ /* 0x080fe200078e0215 */
[----:B------:R-:W-:Y:S01]  /*7dc0*/  SHF.R.S32.HI R3, RZ, 0x18, R49 ;  /* 0x00000018ff037819 */ /* 0x000fe20000011431 */
[-C--:B------:R-:W-:Y:S01]  /*7dd0*/  IMAD R22, R42, R40.reuse, R22 ;  /* 0x000000282a167224 */ /* 0x080fe200078e0216 */
[----:B------:R-:W-:Y:S01]  /*7de0*/  I2IP.S8.S32.SAT R16, R16, R15, R17 ;  /* 0x0000000f10107239 */ /* 0x000fe20000001411 */
[-C--:B------:R-:W-:Y:S01]  /*7df0*/  IMAD R23, R0, R40.reuse, R23 ;  /* 0x0000002800177224 */ /* 0x080fe200078e0217 */
[----:B------:R-:W-:Y:S01]  /*7e00*/  SHF.R.S32.HI R0, RZ, 0x18, R52 ;  /* 0x00000018ff007819 */ /* 0x000fe20000011434 */
[----:B------:R-:W-:Y:S01]  /*7e10*/  IMAD R24, R2, R40, R24 ;  /* 0x0000002802187224 */ /* 0x000fe200078e0218 */
[----:B------:R-:W-:Y:S01]  /*7e20*/  MOV R2, R50 ;  /* 0x0000003200027202 */ /* 0x000fe20000000f00 */
[----:B------:R-:W-:Y:S01]  /*7e30*/  IMAD R26, R38, R31, RZ ;  /* 0x0000001f261a7224 */ /* 0x000fe200078e02ff */
[----:B------:R-:W-:Y:S01]  /*7e40*/  I2IP.S8.S32.SAT R17, R22, R21, RZ ;  /* 0x0000001516117239 */ /* 0x000fe200000014ff */
[-C--:B------:R-:W-:Y:S02]  /*7e50*/  IMAD R25, R0, R40.reuse, R25 ;  /* 0x0000002800197224 */ /* 0x080fe400078e0219 */
[-C--:B------:R-:W-:Y:S01]  /*7e60*/  IMAD R26, R43, R40.reuse, R26 ;  /* 0x000000282b1a7224 */ /* 0x080fe200078e021a */
[----:B------:R-:W-:Y:S01]  /*7e70*/  I2IP.S8.S32.SAT R17, R20, R19, R17 ;  /* 0x0000001314117239 */ /* 0x000fe20000001411 */
[-C--:B------:R-:W-:Y:S02]  /*7e80*/  IMAD R27, R2, R40.reuse, R27 ;  /* 0x00000028021b7224 */ /* 0x080fe400078e021b */
[-C--:B------:R-:W-:Y:S01]  /*7e90*/  IMAD R28, R3, R40.reuse, R28 ;  /* 0x00000028031c7224 */ /* 0x080fe200078e021c */
[----:B------:R-:W-:Y:S01]  /*7ea0*/  I2IP.S8.S32.SAT R18, R26, R25, RZ ;  /* 0x000000191a127239 */ /* 0x000fe200000014ff */
[-C--:B------:R-:W-:Y:S02]  /*7eb0*/  IMAD R29, R4, R40.reuse, R29 ;  /* 0x00000028041d7224 */ /* 0x080fe400078e021d */
[----:B------:R-:W-:Y:S01]  /*7ec0*/  IMAD R30, R47, R40, R30 ;  /* 0x000000282f1e7224 */ /* 0x000fe200078e021e */
[----:B------:R-:W-:Y:S04]  /*7ed0*/  I2IP.S8.S32.SAT R18, R24, R23, R18 ;  /* 0x0000001718127239 */ /* 0x000fe80000001412 */
[----:B------:R-:W-:Y:S04]  /*7ee0*/  I2IP.S8.S32.SAT R29, R30, R29, RZ ;  /* 0x0000001d1e1d7239 */ /* 0x000fe800000014ff */
[----:B------:R-:W-:Y:S05]  /*7ef0*/  I2IP.S8.S32.SAT R19, R28, R27, R29 ;  /* 0x0000001b1c137239 */ /* 0x000fea000000141d */
[----:B------:R1:W-:Y:S01]  /*7f00*/  STS.128 [R79+0x1010], R16 ;  /* 0x001010104f007388 */ /* 0x0003e20000000c00 */
[----:B------:R-:W-:Y:S01]  /*7f10*/  @!PT LDS RZ, [RZ] ;  /* 0x00000000fffff984 */ /* 0x000fe20000000800 */
[----:B------:R-:W-:Y:S01]  /*7f20*/  @!PT LDS RZ, [RZ] ;  /* 0x00000000fffff984 */ /* 0x000fe20000000800 */
[----:B------:R-:W-:Y:S01]  /*7f30*/  @!PT LDS RZ, [RZ] ;  /* 0x00000000fffff984 */ /* 0x000fe20000000800 */
[----:B------:R-:W-:Y:S01]  /*7f40*/  @!PT LDS RZ, [RZ] ;  /* 0x00000000fffff984 */ /* 0x000fe20000000800 */
[----:B------:R3:W-:Y:S07]  /*7f50*/  MEMBAR.ALL.CTA ;  /* 0x0000000000007992 */ /* 0x0007ee0000008000 */
[----:B---3--:R-:W3:Y:S02]  /*7f60*/  FENCE.VIEW.ASYNC.S ;  /* 0x00000000000073c6 */ /* 0x008ee40000000000 */
[----:B---3--:R-:W-:Y:S06]  /*7f70*/  BAR.SYNC.DEFER_BLOCKING 0x1, 0x80 ;  /* 0x0042000000007b1d */ /* 0x008fec0000010000 */
[----:B------:R-:W-:Y:S05]  /*7f80*/  @P0 BRA `(.L_x_144) ;  /* 0x0000000000300947 */ /* 0x000fea0003800000 */
[----:B------:R-:W-:Y:S02]  /*7f90*/  UIADD3 UR10, UPT, UPT, UR57, 0x1400, URZ ;  /* 0x00001400390a7890 */ /* 0x000fe4000fffe0ff */
[----:B------:R-:W-:Y:S02]  /*7fa0*/  UIADD3 UR8, UP0, UPT, UR62, 0x680, URZ ;  /* 0x000006803e087890 */ /* 0x000fe4000ff1e0ff */
[----:B------:R-:W-:Y:S02]  /*7fb0*/  USHF.L.U32 UR5, UR51, 0x6, URZ ;  /* 0x0000000633057899 */ /* 0x000fe400080006ff */
[----:B------:R-:W-:Y:S01]  /*7fc0*/  MOV R88, UR10 ;  /* 0x0000000a00587c02 */ /* 0x000fe20008000f00 */
[----:B------:R-:W-:Y:S02]  /*7fd0*/  USHF.L.U32 UR6, UR50, 0x6, URZ ;  /* 0x0000000632067899 */ /* 0x000fe400080006ff */
[----:B------:R-:W-:Y:S01]  /*7fe0*/  UIADD3.X UR9, UPT, UPT, URZ, UR63, URZ, UP0, !UPT ;  /* 0x0000003fff097290 */ /* 0x000fe200087fe4ff */
[----:B------:R-:W-:Y:S01]  /*7ff0*/  R2UR UR4, R88 ;  /* 0x00000000580472ca */ /* 0x000fe200000e0000 */
[----:B------:R-:W-:Y:S11]  /*8000*/  UMOV UR7, UR36 ;  /* 0x0000002400077c82 */ /* 0x000ff60008000000 */
[----:B------:R-:W-:Y:S01]  /*8010*/  @!UPT UIADD3 URZ, UPT, UPT, URZ, URZ, URZ ;  /* 0x000000fffffff290 */ /* 0x000fe2000fffe0ff */
[----:B------:R3:W-:Y:S01]  /*8020*/  UTMASTG.3D [UR4], [UR8] ;  /* 0x00000004080073b5 */ /* 0x0007e20008010000 */
[----:B------:R0:W-:Y:S01]  /*8030*/  UTMACMDFLUSH ;  /* 0x00000000000079b7 */ /* 0x0001e20000000000 */
[----:B---3--:R-:W-:Y:S04]  /*8040*/  DEPBAR.LE SB0, 0x0 ;  /* 0x000080000000791a */ /* 0x008fe80000000000 */
.L_x_144:
[----:B------:R-:W-:Y:S05]  /*8050*/  BSYNC.RECONVERGENT B0 ;  /* 0x0000000000007941 */ /* 0x000fea0003800200 */
.L_x_143:
[----:B------:R-:W-:Y:S01]  /*8060*/  BAR.SYNC.DEFER_BLOCKING 0x1, 0x80 ;  /* 0x0042000000007b1d */ /* 0x000fe20000010000 */
[----:B------:R-:W-:Y:S01]  /*8070*/  ISETP.NE.AND P0, PT, R84, 0x2, PT ;  /* 0x000000025400780c */ /* 0x000fe20003f05270 */
[----:B------:R-:W-:Y:S01]  /*8080*/  UISETP.NE.AND UP0, UPT, UR61, URZ, UPT ;  /* 0x000000ff3d00728c */ /* 0x000fe2000bf05270 */
[----:B------:R-:W-:Y:S01]  /*8090*/  ISETP.NE.AND P1, PT, R36, 0x4, PT ;  /* 0x000000042400780c */ /* 0x000fe20003f25270 */
[----:B------:R-:W-:Y:S01]  /*80a0*/  UIADD3 UR51, UPT, UPT, UR42, UR48, URZ ;  /* 0x000000302a337290 */ /* 0x000fe2000fffe0ff */
[----:B------:R-:W-:Y:S01]  /*80b0*/  SEL R2, RZ, 0x1, P0 ;  /* 0x00000001ff027807 */ /* 0x000fe20000000000 */
[----:B------:R-:W-:Y:S01]  /*80c0*/  UIADD3 UR50, UPT, UPT, UR43, UR49, URZ ;  /* 0x000000312b327290 */ /* 0x000fe2000fffe0ff */
[----:B------:R-:W-:Y:S02]  /*80d0*/  SEL R0, RZ, 0x1, P1 ;  /* 0x00000001ff007807 */ /* 0x000fe40000800000 */
[----:B------:R-:W-:Y:S02]  /*80e0*/  LOP3.LUT R86, R86, R2, RZ, 0x3c, !PT ;  /* 0x0000000256567212 */ /* 0x000fe400078e3cff */
[----:B------:R-:W-:Y:S02]  /*80f0*/  LOP3.LUT R87, R87, R0, RZ, 0x3c, !PT ;  /* 0x0000000057577212 */ /* 0x000fe400078e3cff */
[----:B------:R-:W-:Y:S02]  /*8100*/  SEL R84, R84, RZ, P0 ;  /* 0x000000ff54547207 */ /* 0x000fe40000000000 */
[----:B------:R-:W-:Y:S01]  /*8110*/  SEL R36, R36, RZ, P1 ;  /* 0x000000ff24247207 */ /* 0x000fe20000800000 */
[----:B------:R-:W-:Y:S01]  /*8120*/  UMOV UR36, UR60 ;  /* 0x0000003c00247c82 */ /* 0x000fe20008000000 */
[----:B------:R-:W-:Y:S05]  /*8130*/  BRA.U UP0, `(.L_x_145) ;  /* 0xffffffe500587547 */ /* 0x000fea000b83ffff */
[----:B------:R-:W-:Y:S05]  /*8140*/  EXIT ;  /* 0x000000000000794d */ /* 0x000fea0003800000 */
.L_x_25:
[----:B---3--:R3:W4:Y:S02]  /*8150*/  SYNCS.PHASECHK.TRANS64.TRYWAIT P0, [R0+URZ+0x2d0], R2 ;  /* 0x0002d002000075a7 */ /* 0x00872400080011ff */
[----:B----4-:R-:W-:Y:S05]  /*8160*/  @!P0 NANOSLEEP.SYNCS 0x989680 ;  /* 0x009896800000895d */ /* 0x010fea0003900000 */
[----:B------:R-:W4:Y:S02]  /*8170*/  @!P0 SYNCS.PHASECHK.TRANS64 P0, [R0+URZ+0x2d0], R2 ;  /* 0x0002d002000085a7 */ /* 0x000f2400080010ff */
[----:B----4-:R-:W-:Y:S05]  /*8180*/  @!P0 BRA `(.L_x_25) ;  /* 0xfffffffc00f08947 */ /* 0x010fea000383ffff */
[----:B------:R-:W-:Y:S05]  /*8190*/  BRA `(.L_x_146) ;  /* 0xffffff9c000c7947 */ /* 0x000fea000383ffff */
.L_x_28:
[----:B--2---:R-:W-:-:S07]  /*81a0*/  MOV R0, UR33 ;  /* 0x0000002100007c02 */ /* 0x004fce0008000f00 */
.L_x_147:
[----:B--2---:R2:W3:Y:S02]  /*81b0*/  SYNCS.PHASECHK.TRANS64.TRYWAIT P0, [R0+URZ+0x120], R3 ;  /* 0x00012003000075a7 */ /* 0x0044e400080011ff */
[----:B---3--:R-:W-:Y:S05]  /*81c0*/  @!P0 NANOSLEEP.SYNCS 0x989680 ;  /* 0x009896800000895d */ /* 0x008fea0003900000 */
[----:B------:R-:W3:Y:S02]  /*81d0*/  @!P0 SYNCS.PHASECHK.TRANS64 P0, [R0+URZ+0x120], R3 ;  /* 0x00012003000085a7 */ /* 0x000ee400080010ff */
[----:B---3--:R-:W-:Y:S05]  /*81e0*/  @!P0 BRA `(.L_x_147) ;  /* 0xfffffffc00f08947 */ /* 0x008fea000383ffff */
[----:B------:R-:W-:Y:S05]  /*81f0*/  BRA `(.L_x_27) ;  /* 0xffffff9c00647947 */ /* 0x000fea000383ffff */
.L_x_35:
[----:B-1----:R-:W-:-:S07]  /*8200*/  MOV R0, UR17 ;  /* 0x0000001100007c02 */ /* 0x002fce0008000f00 */
.L_x_148:
[----:B-1----:R1:W2:Y:S02]  /*8210*/  SYNCS.PHASECHK.TRANS64.TRYWAIT P0, [R0+URZ+0x120], R3 ;  /* 0x00012003000075a7 */ /* 0x0022a400080011ff */
[----:B--2---:R-:W-:Y:S05]  /*8220*/  @!P0 NANOSLEEP.SYNCS 0x989680 ;  /* 0x009896800000895d */ /* 0x004fea0003900000 */
[----:B------:R-:W2:Y:S02]  /*8230*/  @!P0 SYNCS.PHASECHK.TRANS64 P0, [R0+URZ+0x120], R3 ;  /* 0x00012003000085a7 */ /* 0x000ea400080010ff */
[----:B--2---:R-:W-:Y:S05]  /*8240*/  @!P0 BRA `(.L_x_148) ;  /* 0xfffffffc00f08947 */ /* 0x004fea000383ffff */
[----:B------:R-:W-:Y:S05]  /*8250*/  BRA `(.L_x_34) ;  /* 0xffffffa000247947 */ /* 0x000fea000383ffff */
.L_x_40:
[----:B-1----:R1:W2:Y:S02]  /*8260*/  SYNCS.PHASECHK.TRANS64.TRYWAIT P0, [R3+URZ+0x260], R0 ;  /* 0x00026000030075a7 */ /* 0x0022a400080011ff */
[----:B--2---:R-:W-:Y:S05]  /*8270*/  @!P0 NANOSLEEP.SYNCS 0x989680 ;  /* 0x009896800000895d */ /* 0x004fea0003900000 */
[----:B------:R-:W2:Y:S02]  /*8280*/  @!P0 SYNCS.PHASECHK.TRANS64 P0, [R3+URZ+0x260], R0 ;  /* 0x00026000030085a7 */ /* 0x000ea400080010ff */
[----:B--2---:R-:W-:Y:S05]  /*8290*/  @!P0 BRA `(.L_x_40) ;  /* 0xfffffffc00f08947 */ /* 0x004fea000383ffff */
[----:B------:R-:W-:Y:S05]  /*82a0*/  BRA `(.L_x_149) ;  /* 0xffffffa000cc7947 */ /* 0x000fea000383ffff */
.L_x_44:
[----:B------:R-:W-:-:S07]  /*82b0*/  MOV R0, UR4 ;  /* 0x0000000400007c02 */ /* 0x000fce0008000f00 */
.L_x_150:
[----:B-1----:R1:W2:Y:S02]  /*82c0*/  SYNCS.PHASECHK.TRANS64.TRYWAIT P0, [R0+URZ], R2 ;  /* 0x00000002000075a7 */ /* 0x0022a400080011ff */
[----:B--2---:R-:W-:Y:S05]  /*82d0*/  @!P0 NANOSLEEP.SYNCS 0x989680 ;  /* 0x009896800000895d */ /* 0x004fea0003900000 */
[----:B------:R-:W2:Y:S02]  /*82e0*/  @!P0 SYNCS.PHASECHK.TRANS64 P0, [R0+URZ], R2 ;  /* 0x00000002000085a7 */ /* 0x000ea400080010ff */
[----:B--2---:R-:W-:Y:S05]  /*82f0*/  @!P0 BRA `(.L_x_150) ;  /* 0xfffffffc00f08947 */ /* 0x004fea000383ffff */
[----:B------:R-:W-:Y:S05]  /*8300*/  BRA `(.L_x_151) ;  /* 0xffffffa800507947 */ /* 0x000fea000383ffff */
.L_x_45:
[----:B------:R-:W-:-:S07]  /*8310*/  MOV R0, UR4 ;  /* 0x0000000400007c02 */ /* 0x000fce0008000f00 */
.L_x_152:
[----:B-1----:R1:W2:Y:S02]  /*8320*/  SYNCS.PHASECHK.TRANS64.TRYWAIT P0, [R0+URZ], R3 ;  /* 0x00000003000075a7 */ /* 0x0022a400080011ff */
[----:B--2---:R-:W-:Y:S05]  /*8330*/  @!P0 NANOSLEEP.SYNCS 0x989680 ;  /* 0x009896800000895d */ /* 0x004fea0003900000 */
[----:B------:R-:W2:Y:S02]  /*8340*/  @!P0 SYNCS.PHASECHK.TRANS64 P0, [R0+URZ], R3 ;  /* 0x00000003000085a7 */ /* 0x000ea400080010ff */
[----:B--2---:R-:W-:Y:S05]  /*8350*/  @!P0 BRA `(.L_x_152) ;  /* 0xfffffffc00f08947 */ /* 0x004fea000383ffff */
[----:B------:R-:W-:Y:S05]  /*8360*/  BRA `(.L_x_153) ;  /* 0xffffffa8005c7947 */ /* 0x000fea000383ffff */
.L_x_46:
[----:B------:R-:W-:-:S07]  /*8370*/  MOV R0, UR4 ;  /* 0x0000000400007c02 */ /* 0x000fce0008000f00 */
.L_x_154:
[----:B-1----:R1:W2:Y:S02]  /*8380*/  SYNCS.PHASECHK.TRANS64.TRYWAIT P0, [R0+URZ], R3 ;  /* 0x00000003000075a7 */ /* 0x0022a400080011ff */
[----:B--2---:R-:W-:Y:S05]  /*8390*/  @!P0 NANOSLEEP.SYNCS 0x989680 ;  /* 0x009896800000895d */ /* 0x004fea0003900000 */
[----:B------:R-:W2:Y:S02]  /*83a0*/  @!P0 SYNCS.PHASECHK.TRANS64 P0, [R0+URZ], R3 ;  /* 0x00000003000085a7 */ /* 0x000ea400080010ff */
[----:B--2---:R-:W-:Y:S05]  /*83b0*/  @!P0 BRA `(.L_x_154) ;  /* 0xfffffffc00f08947 */ /* 0x004fea000383ffff */
[----:B------:R-:W-:Y:S05]  /*83c0*/  BRA `(.L_x_155) ;  /* 0xffffffa800687947 */ /* 0x000fea000383ffff */
.L_x_47:
[----:B------:R-:W-:-:S07]  /*83d0*/  MOV R0, UR4 ;  /* 0x0000000400007c02 */ /* 0x000fce0008000f00 */
.L_x_156:
[----:B-1----:R1:W2:Y:S02]  /*83e0*/  SYNCS.PHASECHK.TRANS64.TRYWAIT P0, [R0+URZ], R3 ;  /* 0x00000003000075a7 */ /* 0x0022a400080011ff */
[----:B--2---:R-:W-:Y:S05]  /*83f0*/  @!P0 NANOSLEEP.SYNCS 0x989680 ;  /* 0x009896800000895d */ /* 0x004fea0003900000 */
[----:B------:R-:W2:Y:S02]  /*8400*/  @!P0 SYNCS.PHASECHK.TRANS64 P0, [R0+URZ], R3 ;  /* 0x00000003000085a7 */ /* 0x000ea400080010ff */
[----:B--2---:R-:W-:Y:S05]  /*8410*/  @!P0 BRA `(.L_x_156) ;  /* 0xfffffffc00f08947 */ /* 0x004fea000383ffff */
[----:B------:R-:W-:Y:S05]  /*8420*/  BRA `(.L_x_157) ;  /* 0xffffffa800747947 */ /* 0x000fea000383ffff */
.L_x_48:
[----:B------:R-:W-:-:S07]  /*8430*/  MOV R0, UR4 ;  /* 0x0000000400007c02 */ /* 0x000fce0008000f00 */
.L_x_158:
[----:B-1----:R1:W2:Y:S02]  /*8440*/  SYNCS.PHASECHK.TRANS64.TRYWAIT P0, [R0+URZ], R3 ;  /* 0x00000003000075a7 */ /* 0x0022a400080011ff */
[----:B--2---:R-:W-:Y:S05]  /*8450*/  @!P0 NANOSLEEP.SYNCS 0x989680 ;  /* 0x009896800000895d */ /* 0x004fea0003900000 */
[----:B------:R-:W2:Y:S02]  /*8460*/  @!P0 SYNCS.PHASECHK.TRANS64 P0, [R0+URZ], R3 ;  /* 0x00000003000085a7 */ /* 0x000ea400080010ff */
[----:B--2---:R-:W-:Y:S05]  /*8470*/  @!P0 BRA `(.L_x_158) ;  /* 0xfffffffc00f08947 */ /* 0x004fea000383ffff */
[----:B------:R-:W-:Y:S05]  /*8480*/  BRA `(.L_x_159) ;  /* 0xffffffa800807947 */ /* 0x000fea000383ffff */
.L_x_49:
[----:B------:R-:W-:-:S07]  /*8490*/  MOV R0, UR4 ;  /* 0x0000000400007c02 */ /* 0x000fce0008000f00 */
.L_x_160:
[----:B-1----:R1:W2:Y:S02]  /*84a0*/  SYNCS.PHASECHK.TRANS64.TRYWAIT P0, [R0+URZ], R3 ;  /* 0x00000003000075a7 */ /* 0x0022a400080011ff */
[----:B--2---:R-:W-:Y:S05]  /*84b0*/  @!P0 NANOSLEEP.SYNCS 0x989680 ;  /* 0x009896800000895d */ /* 0x004fea0003900000 */
[----:B------:R-:W2:Y:S02]  /*84c0*/  @!P0 SYNCS.PHASECHK.TRANS64 P0, [R0+URZ], R3 ;  /* 0x00000003000085a7 */ /* 0x000ea400080010ff */
[----:B--2---:R-:W-:Y:S05]  /*84d0*/  @!P0 BRA `(.L_x_160) ;  /* 0xfffffffc00f08947 */ /* 0x004fea000383ffff */
[----:B------:R-:W-:Y:S05]  /*84e0*/  BRA `(.L_x_161) ;  /* 0xffffffa8008c7947 */ /* 0x000fea000383ffff */
.L_x_50:
[----:B------:R-:W-:-:S07]  /*84f0*/  MOV R0, UR4 ;  /* 0x0000000400007c02 */ /* 0x000fce0008000f00 */
.L_x_162:
[----:B-1----:R1:W2:Y:S02]  /*8500*/  SYNCS.PHASECHK.TRANS64.TRYWAIT P0, [R0+URZ], R3 ;  /* 0x00000003000075a7 */ /* 0x0022a400080011ff */
[----:B--2---:R-:W-:Y:S05]  /*8510*/  @!P0 NANOSLEEP.SYNCS 0x989680 ;  /* 0x009896800000895d */ /* 0x004fea0003900000 */
[----:B------:R-:W2:Y:S02]  /*8520*/  @!P0 SYNCS.PHASECHK.TRANS64 P0, [R0+URZ], R3 ;  /* 0x00000003000085a7 */ /* 0x000ea400080010ff */
[----:B--2---:R-:W-:Y:S05]  /*8530*/  @!P0 BRA `(.L_x_162) ;  /* 0xfffffffc00f08947 */ /* 0x004fea000383ffff */
[----:B------:R-:W-:Y:S05]  /*8540*/  BRA `(.L_x_163) ;  /* 0xffffffa800987947 */ /* 0x000fea000383ffff */
.L_x_51:
[----:B------:R-:W-:-:S07]  /*8550*/  MOV R0, UR4 ;  /* 0x0000000400007c02 */ /* 0x000fce0008000f00 */
.L_x_164:
[----:B-1----:R1:W2:Y:S02]  /*8560*/  SYNCS.PHASECHK.TRANS64.TRYWAIT P0, [R0+URZ], R3 ;  /* 0x00000003000075a7 */ /* 0x0022a400080011ff */
[----:B--2---:R-:W-:Y:S05]  /*8570*/  @!P0 NANOSLEEP.SYNCS 0x989680 ;  /* 0x009896800000895d */ /* 0x004fea0003900000 */
[----:B------:R-:W2:Y:S02]  /*8580*/  @!P0 SYNCS.PHASECHK.TRANS64 P0, [R0+URZ], R3 ;  /* 0x00000003000085a7 */ /* 0x000ea400080010ff */
[----:B--2---:R-:W-:Y:S05]  /*8590*/  @!P0 BRA `(.L_x_164) ;  /* 0xfffffffc00f08947 */ /* 0x004fea000383ffff */
[----:B------:R-:W-:Y:S05]  /*85a0*/  BRA `(.L_x_165) ;  /* 0xffffffa800a47947 */ /* 0x000fea000383ffff */
.L_x_52:
[----:B------:R-:W-:-:S07]  /*85b0*/  MOV R0, UR4 ;  /* 0x0000000400007c02 */ /* 0x000fce0008000f00 */
.L_x_166:
[----:B-1----:R1:W2:Y:S02]  /*85c0*/  SYNCS.PHASECHK.TRANS64.TRYWAIT P0, [R0+URZ], R3 ;  /* 0x00000003000075a7 */ /* 0x0022a400080011ff */
[----:B--2---:R-:W-:Y:S05]  /*85d0*/  @!P0 NANOSLEEP.SYNCS 0x989680 ;  /* 0x009896800000895d */ /* 0x004fea0003900000 */
[----:B------:R-:W2:Y:S02]  /*85e0*/  @!P0 SYNCS.PHASECHK.TRANS64 P0, [R0+URZ], R3 ;  /* 0x00000003000085a7 */ /* 0x000ea400080010ff */
[----:B--2---:R-:W-:Y:S05]  /*85f0*/  @!P0 BRA `(.L_x_166) ;  /* 0xfffffffc00f08947 */ /* 0x004fea000383ffff */
[----:B------:R-:W-:Y:S05]  /*8600*/  BRA `(.L_x_167) ;  /* 0xffffffa800b07947 */ /* 0x000fea000383ffff */
.L_x_53:
[----:B------:R-:W-:-:S07]  /*8610*/  MOV R0, UR4 ;  /* 0x0000000400007c02 */ /* 0x000fce0008000f00 */
.L_x_168:
[----:B-1----:R1:W2:Y:S02]  /*8620*/  SYNCS.PHASECHK.TRANS64.TRYWAIT P0, [R0+URZ], R3 ;  /* 0x00000003000075a7 */ /* 0x0022a400080011ff */
[----:B--2---:R-:W-:Y:S05]  /*8630*/  @!P0 NANOSLEEP.SYNCS 0x989680 ;  /* 0x009896800000895d */ /* 0x004fea0003900000 */
[----:B------:R-:W2:Y:S02]  /*8640*/  @!P0 SYNCS.PHASECHK.TRANS64 P0, [R0+URZ], R3 ;  /* 0x00000003000085a7 */ /* 0x000ea400080010ff */
[----:B--2---:R-:W-:Y:S05]  /*8650*/  @!P0 BRA `(.L_x_168) ;  /* 0xfffffffc00f08947 */ /* 0x004fea000383ffff */
[----:B------:R-:W-:Y:S05]  /*8660*/  BRA `(.L_x_169) ;  /* 0xffffffa800bc7947 */ /* 0x000fea000383ffff */
.L_x_54:
[----:B------:R-:W-:-:S07]  /*8670*/  MOV R0, UR4 ;  /* 0x0000000400007c02 */ /* 0x000fce0008000f00 */
.L_x_170:
[----:B-1----:R1:W2:Y:S02]  /*8680*/  SYNCS.PHASECHK.TRANS64.TRYWAIT P0, [R0+URZ], R3 ;  /* 0x00000003000075a7 */ /* 0x0022a400080011ff */
[----:B--2---:R-:W-:Y:S05]  /*8690*/  @!P0 NANOSLEEP.SYNCS 0x989680 ;  /* 0x009896800000895d */ /* 0x004fea0003900000 */
[----:B------:R-:W2:Y:S02]  /*86a0*/  @!P0 SYNCS.PHASECHK.TRANS64 P0, [R0+URZ], R3 ;  /* 0x00000003000085a7 */ /* 0x000ea400080010ff */
[----:B--2---:R-:W-:Y:S05]  /*86b0*/  @!P0 BRA `(.L_x_170) ;  /* 0xfffffffc00f08947 */ /* 0x004fea000383ffff */
[----:B------:R-:W-:Y:S05]  /*86c0*/  BRA `(.L_x_171) ;  /* 0xffffffa800c87947 */ /* 0x000fea000383ffff */
.L_x_55:
[----:B------:R-:W-:-:S07]  /*86d0*/  MOV R0, UR4 ;  /* 0x0000000400007c02 */ /* 0x000fce0008000f00 */
.L_x_172:
[----:B-1----:R1:W2:Y:S02]  /*86e0*/  SYNCS.PHASECHK.TRANS64.TRYWAIT P0, [R0+URZ], R3 ;  /* 0x00000003000075a7 */ /* 0x0022a400080011ff */
[----:B--2---:R-:W-:Y:S05]  /*86f0*/  @!P0 NANOSLEEP.SYNCS 0x989680 ;  /* 0x009896800000895d */ /* 0x004fea0003900000 */
[----:B------:R-:W2:Y:S02]  /*8700*/  @!P0 SYNCS.PHASECHK.TRANS64 P0, [R0+URZ], R3 ;  /* 0x00000003000085a7 */ /* 0x000ea400080010ff */
[----:B--2---:R-:W-:Y:S05]  /*8710*/  @!P0 BRA `(.L_x_172) ;  /* 0xfffffffc00f08947 */ /* 0x004fea000383ffff */
[----:B------:R-:W-:Y:S05]  /*8720*/  BRA `(.L_x_173) ;  /* 0xffffffa800d47947 */ /* 0x000fea000383ffff */
.L_x_56:
[----:B------:R-:W-:-:S07]  /*8730*/  MOV R0, UR4 ;  /* 0x0000000400007c02 */ /* 0x000fce0008000f00 */
.L_x_174:
[----:B-1----:R1:W2:Y:S02]  /*8740*/  SYNCS.PHASECHK.TRANS64.TRYWAIT P0, [R0+URZ], R3 ;  /* 0x00000003000075a7 */ /* 0x0022a400080011ff */
[----:B--2---:R-:W-:Y:S05]  /*8750*/  @!P0 NANOSLEEP.SYNCS 0x989680 ;  /* 0x009896800000895d */ /* 0x004fea0003900000 */
[----:B------:R-:W2:Y:S02]  /*8760*/  @!P0 SYNCS.PHASECHK.TRANS64 P0, [R0+URZ], R3 ;  /* 0x00000003000085a7 */ /* 0x000ea400080010ff */
[----:B--2---:R-:W-:Y:S05]  /*8770*/  @!P0 BRA `(.L_x_174) ;  /* 0xfffffffc00f08947 */ /* 0x004fea000383ffff */
[----:B------:R-:W-:Y:S05]  /*8780*/  BRA `(.L_x_175) ;  /* 0xffffffa800e07947 */ /* 0x000fea000383ffff */
.L_x_57:
[----:B------:R-:W-:-:S07]  /*8790*/  MOV R0, UR4 ;  /* 0x0000000400007c02 */ /* 0x000fce0008000f00 */
.L_x_176:
[----:B-1----:R1:W2:Y:S02]  /*87a0*/  SYNCS.PHASECHK.TRANS64.TRYWAIT P0, [R0+URZ], R3 ;  /* 0x00000003000075a7 */ /* 0x0022a400080011ff */
[----:B--2---:R-:W-:Y:S05]  /*87b0*/  @!P0 NANOSLEEP.SYNCS 0x989680 ;  /* 0x009896800000895d */ /* 0x004fea0003900000 */
[----:B------:R-:W2:Y:S02]  /*87c0*/  @!P0 SYNCS.PHASECHK.TRANS64 P0, [R0+URZ], R3 ;  /* 0x00000003000085a7 */ /* 0x000ea400080010ff */
[----:B--2---:R-:W-:Y:S05]  /*87d0*/  @!P0 BRA `(.L_x_176) ;  /* 0xfffffffc00f08947 */ /* 0x004fea000383ffff */
[----:B------:R-:W-:Y:S05]  /*87e0*/  BRA `(.L_x_177) ;  /* 0xffffffa800ec7947 */ /* 0x000fea000383ffff */
.L_x_58:
[----:B------:R-:W-:-:S07]  /*87f0*/  MOV R0, UR4 ;  /* 0x0000000400007c02 */ /* 0x000fce0008000f00 */
.L_x_178:
[----:B-1----:R1:W2:Y:S02]  /*8800*/  SYNCS.PHASECHK.TRANS64.TRYWAIT P0, [R0+URZ], R3 ;  /* 0x00000003000075a7 */ /* 0x0022a400080011ff */
[----:B--2---:R-:W-:Y:S05]  /*8810*/  @!P0 NANOSLEEP.SYNCS 0x989680 ;  /* 0x009896800000895d */ /* 0x004fea0003900000 */
[----:B------:R-:W2:Y:S02]  /*8820*/  @!P0 SYNCS.PHASECHK.TRANS64 P0, [R0+URZ], R3 ;  /* 0x00000003000085a7 */ /* 0x000ea400080010ff */
[----:B--2---:R-:W-:Y:S05]  /*8830*/  @!P0 BRA `(.L_x_178) ;  /* 0xfffffffc00f08947 */ /* 0x004fea000383ffff */
[----:B------:R-:W-:Y:S05]  /*8840*/  BRA `(.L_x_179) ;  /* 0xffffffa800f87947 */ /* 0x000fea000383ffff */
.L_x_59:
[----:B------:R-:W-:-:S07]  /*8850*/  MOV R0, UR4 ;  /* 0x0000000400007c02 */ /* 0x000fce0008000f00 */
.L_x_180:
[----:B-1----:R1:W2:Y:S02]  /*8860*/  SYNCS.PHASECHK.TRANS64.TRYWAIT P0, [R0+URZ], R3 ;  /* 0x00000003000075a7 */ /* 0x0022a400080011ff */
[----:B--2---:R-:W-:Y:S05]  /*8870*/  @!P0 NANOSLEEP.SYNCS 0x989680 ;  /* 0x009896800000895d */ /* 0x004fea0003900000 */
[----:B------:R-:W2:Y:S02]  /*8880*/  @!P0 SYNCS.PHASECHK.TRANS64 P0, [R0+URZ], R3 ;  /* 0x00000003000085a7 */ /* 0x000ea400080010ff */
[----:B--2---:R-:W-:Y:S05]  /*8890*/  @!P0 BRA `(.L_x_180) ;  /* 0xfffffffc00f08947 */ /* 0x004fea000383ffff */
[----:B------:R-:W-:Y:S05]  /*88a0*/  BRA `(.L_x_181) ;  /* 0xffffffac00047947 */ /* 0x000fea000383ffff */
.L_x_60:
[----:B------:R-:W-:-:S07]  /*88b0*/  MOV R0, UR4 ;  /* 0x0000000400007c02 */ /* 0x000fce0008000f00 */
.L_x_182:
[----:B-1----:R1:W2:Y:S02]  /*88c0*/  SYNCS.PHASECHK.TRANS64.TRYWAIT P0, [R0+URZ], R3 ;  /* 0x00000003000075a7 */ /* 0x0022a400080011ff */
[----:B--2---:R-:W-:Y:S05]  /*88d0*/  @!P0 NANOSLEEP.SYNCS 0x989680 ;  /* 0x009896800000895d */ /* 0x004fea0003900000 */
[----:B------:R-:W2:Y:S02]  /*88e0*/  @!P0 SYNCS.PHASECHK.TRANS64 P0, [R0+URZ], R3 ;  /* 0x00000003000085a7 */ /* 0x000ea400080010ff */
[----:B--2---:R-:W-:Y:S05]  /*88f0*/  @!P0 BRA `(.L_x_182) ;  /* 0xfffffffc00f08947 */ /* 0x004fea000383ffff */
[----:B------:R-:W-:Y:S05]  /*8900*/  BRA `(.L_x_183) ;  /* 0xffffffac00107947 */ /* 0x000fea000383ffff */
.L_x_61:
[----:B------:R-:W-:-:S07]  /*8910*/  MOV R0, UR4 ;  /* 0x0000000400007c02 */ /* 0x000fce0008000f00 */
.L_x_184:
[----:B-1----:R1:W2:Y:S02]  /*8920*/  SYNCS.PHASECHK.TRANS64.TRYWAIT P0, [R0+URZ], R3 ;  /* 0x00000003000075a7 */ /* 0x0022a400080011ff */
[----:B--2---:R-:W-:Y:S05]  /*8930*/  @!P0 NANOSLEEP.SYNCS 0x989680 ;  /* 0x009896800000895d */ /* 0x004fea0003900000 */
[----:B------:R-:W2:Y:S02]  /*8940*/  @!P0 SYNCS.PHASECHK.TRANS64 P0, [R0+URZ], R3 ;  /* 0x00000003000085a7 */ /* 0x000ea400080010ff */
[----:B--2---:R-:W-:Y:S05]  /*8950*/  @!P0 BRA `(.L_x_184) ;  /* 0xfffffffc00f08947 */ /* 0x004fea000383ffff */
[----:B------:R-:W-:Y:S05]  /*8960*/  BRA `(.L_x_185) ;  /* 0xffffffac001c7947 */ /* 0x000fea000383ffff */
.L_x_62:
[----:B------:R-:W-:-:S07]  /*8970*/  MOV R0, UR4 ;  /* 0x0000000400007c02 */ /* 0x000fce0008000f00 */
.L_x_186:
[----:B-1----:R1:W2:Y:S02]  /*8980*/  SYNCS.PHASECHK.TRANS64.TRYWAIT P0, [R0+URZ], R3 ;  /* 0x00000003000075a7 */ /* 0x0022a400080011ff */
[----:B--2---:R-:W-:Y:S05]  /*8990*/  @!P0 NANOSLEEP.SYNCS 0x989680 ;  /* 0x009896800000895d */ /* 0x004fea0003900000 */
[----:B------:R-:W2:Y:S02]  /*89a0*/  @!P0 SYNCS.PHASECHK.TRANS64 P0, [R0+URZ], R3 ;  /* 0x00000003000085a7 */ /* 0x000ea400080010ff */
[----:B--2---:R-:W-:Y:S05]  /*89b0*/  @!P0 BRA `(.L_x_186) ;  /* 0xfffffffc00f08947 */ /* 0x004fea000383ffff */
[----:B------:R-:W-:Y:S05]  /*89c0*/  BRA `(.L_x_187) ;  /* 0xffffffac00287947 */ /* 0x000fea000383ffff */
.L_x_63:
[----:B------:R-:W-:-:S07]  /*89d0*/  MOV R0, UR4 ;  /* 0x0000000400007c02 */ /* 0x000fce0008000f00 */
.L_x_188:
[----:B-1----:R1:W2:Y:S02]  /*89e0*/  SYNCS.PHASECHK.TRANS64.TRYWAIT P0, [R0+URZ], R3 ;  /* 0x00000003000075a7 */ /* 0x0022a400080011ff */
[----:B--2---:R-:W-:Y:S05]  /*89f0*/  @!P0 NANOSLEEP.SYNCS 0x989680 ;  /* 0x009896800000895d */ /* 0x004fea0003900000 */
[----:B------:R-:W2:Y:S02]  /*8a00*/  @!P0 SYNCS.PHASECHK.TRANS64 P0, [R0+URZ], R3 ;  /* 0x00000003000085a7 */ /* 0x000ea400080010ff */
[----:B--2---:R-:W-:Y:S05]  /*8a10*/  @!P0 BRA `(.L_x_188) ;  /* 0xfffffffc00f08947 */ /* 0x004fea000383ffff */
[----:B------:R-:W-:Y:S05]  /*8a20*/  BRA `(.L_x_189) ;  /* 0xffffffac00347947 */ /* 0x000fea000383ffff */
.L_x_64:
[----:B------:R-:W-:-:S07]  /*8a30*/  MOV R0, UR4 ;  /* 0x0000000400007c02 */ /* 0x000fce0008000f00 */
.L_x_190:
[----:B-1----:R1:W2:Y:S02]  /*8a40*/  SYNCS.PHASECHK.TRANS64.TRYWAIT P0, [R0+URZ], R3 ;  /* 0x00000003000075a7 */ /* 0x0022a400080011ff */
[----:B--2---:R-:W-:Y:S05]  /*8a50*/  @!P0 NANOSLEEP.SYNCS 0x989680 ;  /* 0x009896800000895d */ /* 0x004fea0003900000 */
[----:B------:R-:W2:Y:S02]  /*8a60*/  @!P0 SYNCS.PHASECHK.TRANS64 P0, [R0+URZ], R3 ;  /* 0x00000003000085a7 */ /* 0x000ea400080010ff */
[----:B--2---:R-:W-:Y:S05]  /*8a70*/  @!P0 BRA `(.L_x_190) ;  /* 0xfffffffc00f08947 */ /* 0x004fea000383ffff */
[----:B------:R-:W-:Y:S05]  /*8a80*/  BRA `(.L_x_191) ;  /* 0xffffffac00407947 */ /* 0x000fea000383ffff */
.L_x_65:
[----:B------:R-:W-:-:S07]  /*8a90*/  MOV R0, UR4 ;  /* 0x0000000400007c02 */ /* 0x000fce0008000f00 */
.L_x_192:
[----:B-1----:R1:W2:Y:S02]  /*8aa0*/  SYNCS.PHASECHK.TRANS64.TRYWAIT P0, [R0+URZ], R3 ;  /* 0x00000003000075a7 */ /* 0x0022a400080011ff */
[----:B--2---:R-:W-:Y:S05]  /*8ab0*/  @!P0 NANOSLEEP.SYNCS 0x989680 ;  /* 0x009896800000895d */ /* 0x004fea0003900000 */
[----:B------:R-:W2:Y:S02]  /*8ac0*/  @!P0 SYNCS.PHASECHK.TRANS64 P0, [R0+URZ], R3 ;  /* 0x00000003000085a7 */ /* 0x000ea400080010ff */
[----:B--2---:R-:W-:Y:S05]  /*8ad0*/  @!P0 BRA `(.L_x_192) ;  /* 0xfffffffc00f08947 */ /* 0x004fea000383ffff */
[----:B------:R-:W-:Y:S05]  /*8ae0*/  BRA `(.L_x_193) ;  /* 0xffffffac004c7947 */ /* 0x000fea000383ffff */
.L_x_66:
[----:B------:R-:W-:-:S07]  /*8af0*/  MOV R0, UR4 ;  /* 0x0000000400007c02 */ /* 0x000fce0008000f00 */
.L_x_194:
[----:B-1----:R1:W2:Y:S02]  /*8b00*/  SYNCS.PHASECHK.TRANS64.TRYWAIT P0, [R0+URZ], R3 ;  /* 0x00000003000075a7 */ /* 0x0022a400080011ff */
[----:B--2---:R-:W-:Y:S05]  /*8b10*/  @!P0 NANOSLEEP.SYNCS 0x989680 ;  /* 0x009896800000895d */ /* 0x004fea0003900000 */
[----:B------:R-:W2:Y:S02]  /*8b20*/  @!P0 SYNCS.PHASECHK.TRANS64 P0, [R0+URZ], R3 ;  /* 0x00000003000085a7 */ /* 0x000ea400080010ff */
[----:B--2---:R-:W-:Y:S05]  /*8b30*/  @!P0 BRA `(.L_x_194) ;  /* 0xfffffffc00f08947 */ /* 0x004fea000383ffff */
[----:B------:R-:W-:Y:S05]  /*8b40*/  BRA `(.L_x_195) ;  /* 0xffffffac00587947 */ /* 0x000fea000383ffff */
.L_x_67:
[----:B------:R-:W-:-:S07]  /*8b50*/  MOV R0, UR4 ;  /* 0x0000000400007c02 */ /* 0x000fce0008000f00 */
.L_x_196:
[----:B-1----:R1:W2:Y:S02]  /*8b60*/  SYNCS.PHASECHK.TRANS64.TRYWAIT P0, [R0+URZ], R3 ;  /* 0x00000003000075a7 */ /* 0x0022a400080011ff */
[----:B--2---:R-:W-:Y:S05]  /*8b70*/  @!P0 NANOSLEEP.SYNCS 0x989680 ;  /* 0x009896800000895d */ /* 0x004fea0003900000 */
[----:B------:R-:W2:Y:S02]  /*8b80*/  @!P0 SYNCS.PHASECHK.TRANS64 P0, [R0+URZ], R3 ;  /* 0x00000003000085a7 */ /* 0x000ea400080010ff */
[----:B--2---:R-:W-:Y:S05]  /*8b90*/  @!P0 BRA `(.L_x_196) ;  /* 0xfffffffc00f08947 */ /* 0x004fea000383ffff */
[----:B------:R-:W-:Y:S05]  /*8ba0*/  BRA `(.L_x_197) ;  /* 0xffffffac00647947 */ /* 0x000fea000383ffff */
.L_x_68:
[----:B------:R-:W-:-:S07]  /*8bb0*/  MOV R0, UR4 ;  /* 0x0000000400007c02 */ /* 0x000fce0008000f00 */
.L_x_198:
[----:B-1----:R1:W2:Y:S02]  /*8bc0*/  SYNCS.PHASECHK.TRANS64.TRYWAIT P0, [R0+URZ], R3 ;  /* 0x00000003000075a7 */ /* 0x0022a400080011ff */
[----:B--2---:R-:W-:Y:S05]  /*8bd0*/  @!P0 NANOSLEEP.SYNCS 0x989680 ;  /* 0x009896800000895d */ /* 0x004fea0003900000 */
[----:B------:R-:W2:Y:S02]  /*8be0*/  @!P0 SYNCS.PHASECHK.TRANS64 P0, [R0+URZ], R3 ;  /* 0x00000003000085a7 */ /* 0x000ea400080010ff */
[----:B--2---:R-:W-:Y:S05]  /*8bf0*/  @!P0 BRA `(.L_x_198) ;  /* 0xfffffffc00f08947 */ /* 0x004fea000383ffff */
[----:B------:R-:W-:Y:S05]  /*8c00*/  BRA `(.L_x_199) ;  /* 0xffffffac00707947 */ /* 0x000fea000383ffff */
.L_x_69:
[----:B------:R-:W-:-:S07]  /*8c10*/  MOV R0, UR4 ;  /* 0x0000000400007c02 */ /* 0x000fce0008000f00 */
.L_x_200:
[----:B-1----:R1:W2:Y:S02]  /*8c20*/  SYNCS.PHASECHK.TRANS64.TRYWAIT P0, [R0+URZ], R3 ;  /* 0x00000003000075a7 */ /* 0x0022a400080011ff */
[----:B--2---:R-:W-:Y:S05]  /*8c30*/  @!P0 NANOSLEEP.SYNCS 0x989680 ;  /* 0x009896800000895d */ /* 0x004fea0003900000 */
[----:B------:R-:W2:Y:S02]  /*8c40*/  @!P0 SYNCS.PHASECHK.TRANS64 P0, [R0+URZ], R3 ;  /* 0x00000003000085a7 */ /* 0x000ea400080010ff */
[----:B--2---:R-:W-:Y:S05]  /*8c50*/  @!P0 BRA `(.L_x_200) ;  /* 0xfffffffc00f08947 */ /* 0x004fea000383ffff */
[----:B------:R-:W-:Y:S05]  /*8c60*/  BRA `(.L_x_201) ;  /* 0xffffffac007c7947 */ /* 0x000fea000383ffff */
.L_x_70:
[----:B------:R-:W-:-:S07]  /*8c70*/  MOV R0, UR4 ;  /* 0x0000000400007c02 */ /* 0x000fce0008000f00 */
.L_x_202:
[----:B-1----:R1:W2:Y:S02]  /*8c80*/  SYNCS.PHASECHK.TRANS64.TRYWAIT P0, [R0+URZ], R3 ;  /* 0x00000003000075a7 */ /* 0x0022a400080011ff */
[----:B--2---:R-:W-:Y:S05]  /*8c90*/  @!P0 NANOSLEEP.SYNCS 0x989680 ;  /* 0x009896800000895d */ /* 0x004fea0003900000 */
[----:B------:R-:W2:Y:S02]  /*8ca0*/  @!P0 SYNCS.PHASECHK.TRANS64 P0, [R0+URZ], R3 ;  /* 0x00000003000085a7 */ /* 0x000ea400080010ff */
[----:B--2---:R-:W-:Y:S05]  /*8cb0*/  @!P0 BRA `(.L_x_202) ;  /* 0xfffffffc00f08947 */ /* 0x004fea000383ffff */
[----:B------:R-:W-:Y:S05]  /*8cc0*/  BRA `(.L_x_203) ;  /* 0xffffffac00887947 */ /* 0x000fea000383ffff */
.L_x_71:
[----:B------:R-:W-:-:S07]  /*8cd0*/  MOV R0, UR4 ;  /* 0x0000000400007c02 */ /* 0x000fce0008000f00 */
.L_x_204:
[----:B-1----:R1:W2:Y:S02]  /*8ce0*/  SYNCS.PHASECHK.TRANS64.TRYWAIT P0, [R0+URZ], R3 ;  /* 0x00000003000075a7 */ /* 0x0022a400080011ff */
[----:B--2---:R-:W-:Y:S05]  /*8cf0*/  @!P0 NANOSLEEP.SYNCS 0x989680 ;  /* 0x009896800000895d */ /* 0x004fea0003900000 */
[----:B------:R-:W2:Y:S02]  /*8d00*/  @!P0 SYNCS.PHASECHK.TRANS64 P0, [R0+URZ], R3 ;  /* 0x00000003000085a7 */ /* 0x000ea400080010ff */
[----:B--2---:R-:W-:Y:S05]  /*8d10*/  @!P0 BRA `(.L_x_204) ;  /* 0xfffffffc00f08947 */ /* 0x004fea000383ffff */
[----:B------:R-:W-:Y:S05]  /*8d20*/  BRA `(.L_x_205) ;  /* 0xffffffac00947947 */ /* 0x000fea000383ffff */
.L_x_72:
[----:B------:R-:W-:-:S07]  /*8d30*/  MOV R0, UR4 ;  /* 0x0000000400007c02 */ /* 0x000fce0008000f00 */
.L_x_206:
[----:B-1----:R1:W2:Y:S02]  /*8d40*/  SYNCS.PHASECHK.TRANS64.TRYWAIT P0, [R0+URZ], R3 ;  /* 0x00000003000075a7 */ /* 0x0022a400080011ff */
[----:B--2---:R-:W-:Y:S05]  /*8d50*/  @!P0 NANOSLEEP.SYNCS 0x989680 ;  /* 0x009896800000895d */ /* 0x004fea0003900000 */
[----:B------:R-:W2:Y:S02]  /*8d60*/  @!P0 SYNCS.PHASECHK.TRANS64 P0, [R0+URZ], R3 ;  /* 0x00000003000085a7 */ /* 0x000ea400080010ff */
[----:B--2---:R-:W-:Y:S05]  /*8d70*/  @!P0 BRA `(.L_x_206) ;  /* 0xfffffffc00f08947 */ /* 0x004fea000383ffff */
[----:B------:R-:W-:Y:S05]  /*8d80*/  BRA `(.L_x_207) ;  /* 0xffffffac00a07947 */ /* 0x000fea000383ffff */
.L_x_73:
[----:B------:R-:W-:-:S07]  /*8d90*/  MOV R0, UR4 ;  /* 0x0000000400007c02 */ /* 0x000fce0008000f00 */
.L_x_208:
[----:B-1----:R1:W2:Y:S02]  /*8da0*/  SYNCS.PHASECHK.TRANS64.TRYWAIT P0, [R0+URZ], R3 ;  /* 0x00000003000075a7 */ /* 0x0022a400080011ff */
[----:B--2---:R-:W-:Y:S05]  /*8db0*/  @!P0 NANOSLEEP.SYNCS 0x989680 ;  /* 0x009896800000895d */ /* 0x004fea0003900000 */
[----:B------:R-:W2:Y:S02]  /*8dc0*/  @!P0 SYNCS.PHASECHK.TRANS64 P0, [R0+URZ], R3 ;  /* 0x00000003000085a7 */ /* 0x000ea400080010ff */
[----:B--2---:R-:W-:Y:S05]  /*8dd0*/  @!P0 BRA `(.L_x_208) ;  /* 0xfffffffc00f08947 */ /* 0x004fea000383ffff */
[----:B------:R-:W-:Y:S05]  /*8de0*/  BRA `(.L_x_209) ;  /* 0xffffffac00ac7947 */ /* 0x000fea000383ffff */
.L_x_74:
[----:B------:R-:W-:-:S07]  /*8df0*/  MOV R0, UR4 ;  /* 0x0000000400007c02 */ /* 0x000fce0008000f00 */
.L_x_210:
[----:B-1----:R1:W2:Y:S02]  /*8e00*/  SYNCS.PHASECHK.TRANS64.TRYWAIT P0, [R0+URZ], R3 ;  /* 0x00000003000075a7 */ /* 0x0022a400080011ff */
[----:B--2---:R-:W-:Y:S05]  /*8e10*/  @!P0 NANOSLEEP.SYNCS 0x989680 ;  /* 0x009896800000895d */ /* 0x004fea0003900000 */
[----:B------:R-:W2:Y:S02]  /*8e20*/  @!P0 SYNCS.PHASECHK.TRANS64 P0, [R0+URZ], R3 ;  /* 0x00000003000085a7 */ /* 0x000ea400080010ff */
[----:B--2---:R-:W-:Y:S05]  /*8e30*/  @!P0 BRA `(.L_x_210) ;  /* 0xfffffffc00f08947 */ /* 0x004fea000383ffff */
[----:B------:R-:W-:Y:S05]  /*8e40*/  BRA `(.L_x_211) ;  /* 0xffffffac00b87947 */ /* 0x000fea000383ffff */
.L_x_75:
[----:B------:R-:W-:-:S07]  /*8e50*/  MOV R0, UR4 ;  /* 0x0000000400007c02 */ /* 0x000fce0008000f00 */
.L_x_212:
[----:B-1----:R1:W2:Y:S02]  /*8e60*/  SYNCS.PHASECHK.TRANS64.TRYWAIT P0, [R0+URZ], R3 ;  /* 0x00000003000075a7 */ /* 0x0022a400080011ff */
[----:B--2---:R-:W-:Y:S05]  /*8e70*/  @!P0 NANOSLEEP.SYNCS 0x989680 ;  /* 0x009896800000895d */ /* 0x004fea0003900000 */
[----:B------:R-:W2:Y:S02]  /*8e80*/  @!P0 SYNCS.PHASECHK.TRANS64 P0, [R0+URZ], R3 ;  /* 0x00000003000085a7 */ /* 0x000ea400080010ff */
[----:B--2---:R-:W-:Y:S05]  /*8e90*/  @!P0 BRA `(.L_x_212) ;  /* 0xfffffffc00f08947 */ /* 0x004fea000383ffff */
[----:B------:R-:W-:Y:S05]  /*8ea0*/  BRA `(.L_x_213) ;  /* 0xffffffac00c47947 */ /* 0x000fea000383ffff */
.L_x_76:
[----:B------:R-:W-:-:S07]  /*8eb0*/  MOV R0, UR4 ;  /* 0x0000000400007c02 */ /* 0x000fce0008000f00 */
.L_x_214:
[----:B-1----:R1:W2:Y:S02]  /*8ec0*/  SYNCS.PHASECHK.TRANS64.TRYWAIT P0, [R0+URZ], R3 ;  /* 0x00000003000075a7 */ /* 0x0022a400080011ff */
[----:B--2---:R-:W-:Y:S05]  /*8ed0*/  @!P0 NANOSLEEP.SYNCS 0x989680 ;  /* 0x009896800000895d */ /* 0x004fea0003900000 */
[----:B------:R-:W2:Y:S02]  /*8ee0*/  @!P0 SYNCS.PHASECHK.TRANS64 P0, [R0+URZ], R3 ;  /* 0x00000003000085a7 */ /* 0x000ea400080010ff */
[----:B--2---:R-:W-:Y:S05]  /*8ef0*/  @!P0 BRA `(.L_x_214) ;  /* 0xfffffffc00f08947 */ /* 0x004fea000383ffff */
[----:B------:R-:W-:Y:S05]  /*8f00*/  BRA `(.L_x_215) ;  /* 0xffffffac00d07947 */ /* 0x000fea000383ffff */
.L_x_77:
[----:B------:R-:W-:-:S07]  /*8f10*/  MOV R0, UR4 ;  /* 0x0000000400007c02 */ /* 0x000fce0008000f00 */
.L_x_216:
[----:B-1----:R1:W2:Y:S02]  /*8f20*/  SYNCS.PHASECHK.TRANS64.TRYWAIT P0, [R0+URZ], R3 ;  /* 0x00000003000075a7 */ /* 0x0022a400080011ff */
[----:B--2---:R-:W-:Y:S05]  /*8f30*/  @!P0 NANOSLEEP.SYNCS 0x989680 ;  /* 0x009896800000895d */ /* 0x004fea0003900000 */
[----:B------:R-:W2:Y:S02]  /*8f40*/  @!P0 SYNCS.PHASECHK.TRANS64 P0, [R0+URZ], R3 ;  /* 0x00000003000085a7 */ /* 0x000ea400080010ff */
[----:B--2---:R-:W-:Y:S05]  /*8f50*/  @!P0 BRA `(.L_x_216) ;  /* 0xfffffffc00f08947 */ /* 0x004fea000383ffff */
[----:B------:R-:W-:Y:S05]  /*8f60*/  BRA `(.L_x_217) ;  /* 0xffffffac00dc7947 */ /* 0x000fea000383ffff */
.L_x_78:
[----:B------:R-:W-:-:S07]  /*8f70*/  MOV R0, UR4 ;  /* 0x0000000400007c02 */ /* 0x000fce0008000f00 */
.L_x_218:
[----:B-1----:R1:W2:Y:S02]  /*8f80*/  SYNCS.PHASECHK.TRANS64.TRYWAIT P0, [R0+URZ], R3 ;  /* 0x00000003000075a7 */ /* 0x0022a400080011ff */
[----:B--2---:R-:W-:Y:S05]  /*8f90*/  @!P0 NANOSLEEP.SYNCS 0x989680 ;  /* 0x009896800000895d */ /* 0x004fea0003900000 */
[----:B------:R-:W2:Y:S02]  /*8fa0*/  @!P0 SYNCS.PHASECHK.TRANS64 P0, [R0+URZ], R3 ;  /* 0x00000003000085a7 */ /* 0x000ea400080010ff */
[----:B--2---:R-:W-:Y:S05]  /*8fb0*/  @!P0 BRA `(.L_x_218) ;  /* 0xfffffffc00f08947 */ /* 0x004fea000383ffff */
[----:B------:R-:W-:Y:S05]  /*8fc0*/  BRA `(.L_x_219) ;  /* 0xffffffac00e87947 */ /* 0x000fea000383ffff */
.L_x_81:
[----:B--2---:R2:W3:Y:S02]  /*8fd0*/  SYNCS.PHASECHK.TRANS64.TRYWAIT P0, [R2+URZ+0x2c0], R4 ;  /* 0x0002c004020075a7 */ /* 0x0044e400080011ff */
[----:B---3--:R-:W-:Y:S05]  /*8fe0*/  @!P0 NANOSLEEP.SYNCS 0x989680 ;  /* 0x009896800000895d */ /* 0x008fea0003900000 */
[----:B------:R-:W3:Y:S02]  /*8ff0*/  @!P0 SYNCS.PHASECHK.TRANS64 P0, [R2+URZ+0x2c0], R4 ;  /* 0x0002c004020085a7 */ /* 0x000ee400080010ff */
[----:B---3--:R-:W-:Y:S05]  /*9000*/  @!P0 BRA `(.L_x_81) ;  /* 0xfffffffc00f08947 */ /* 0x008fea000383ffff */
[----:B------:R-:W-:Y:S05]  /*9010*/  BRA `(.L_x_220) ;  /* 0xffffffb000447947 */ /* 0x000fea000383ffff */
.L_x_82:
[----:B------:R-:W-:-:S07]  /*9020*/  MOV R2, UR5 ;  /* 0x0000000500027c02 */ /* 0x000fce0008000f00 */
.L_x_221:
[----:B--2---:R2:W3:Y:S02]  /*9030*/  SYNCS.PHASECHK.TRANS64.TRYWAIT P0, [R2+URZ+0x270], R5 ;  /* 0x00027005020075a7 */ /* 0x0044e400080011ff */
[----:B---3--:R-:W-:Y:S05]  /*9040*/  @!P0 NANOSLEEP.SYNCS 0x989680 ;  /* 0x009896800000895d */ /* 0x008fea0003900000 */
[----:B------:R-:W3:Y:S02]  /*9050*/  @!P0 SYNCS.PHASECHK.TRANS64 P0, [R2+URZ+0x270], R5 ;  /* 0x00027005020085a7 */ /* 0x000ee400080010ff */
[----:B---3--:R-:W-:Y:S05]  /*9060*/  @!P0 BRA `(.L_x_221) ;  /* 0xfffffffc00f08947 */ /* 0x008fea000383ffff */
[----:B------:R-:W-:Y:S05]  /*9070*/  BRA `(.L_x_222) ;  /* 0xffffffb000547947 */ /* 0x000fea000383ffff */
.L_x_83:
[----:B--2---:R2:W3:Y:S02]  /*9080*/  SYNCS.PHASECHK.TRANS64.TRYWAIT P1, [R2+URZ+0x260], R4 ;  /* 0x00026004020075a7 */ /* 0x0044e400080211ff */
[----:B---3--:R-:W-:Y:S05]  /*9090*/  @!P1 NANOSLEEP.SYNCS 0x989680 ;  /* 0x009896800000995d */ /* 0x008fea0003900000 */
[----:B------:R-:W3:Y:S02]  /*90a0*/  @!P1 SYNCS.PHASECHK.TRANS64 P1, [R2+URZ+0x260], R4 ;  /* 0x00026004020095a7 */ /* 0x000ee400080210ff */
[----:B---3--:R-:W-:Y:S05]  /*90b0*/  @!P1 BRA `(.L_x_83) ;  /* 0xfffffffc00f09947 */ /* 0x008fea000383ffff */
[----:B------:R-:W-:Y:S05]  /*90c0*/  BRA `(.L_x_223) ;  /* 0xffffffb000847947 */ /* 0x000fea000383ffff */
.L_x_86:
[----:B------:R-:W-:-:S07]  /*90d0*/  MOV R0, UR5 ;  /* 0x0000000500007c02 */ /* 0x000fce0008000f00 */
.L_x_224:
[----:B--2---:R2:W3:Y:S02]  /*90e0*/  SYNCS.PHASECHK.TRANS64.TRYWAIT P0, [R0+URZ+0x270], R2 ;  /* 0x00027002000075a7 */ /* 0x0044e400080011ff */
[----:B---3--:R-:W-:Y:S05]  /*90f0*/  @!P0 NANOSLEEP.SYNCS 0x989680 ;  /* 0x009896800000895d */ /* 0x008fea0003900000 */
[----:B------:R-:W3:Y:S02]  /*9100*/  @!P0 SYNCS.PHASECHK.TRANS64 P0, [R0+URZ+0x270], R2 ;  /* 0x00027002000085a7 */ /* 0x000ee400080010ff */
[----:B---3--:R-:W-:Y:S05]  /*9110*/  @!P0 BRA `(.L_x_224) ;  /* 0xfffffffc00f08947 */ /* 0x008fea000383ffff */
[----:B------:R-:W-:Y:S05]  /*9120*/  BRA `(.L_x_85) ;  /* 0xffffffb000d87947 */ /* 0x000fea000383ffff */
.L_x_95:
[----:B--2---:R-:W-:-:S04]  /*9130*/  MOV R5, UR4 ;  /* 0x0000000400057c02 */ /* 0x004fc80008000f00 */
[----:B------:R2:W3:Y:S03]  /*9140*/  SYNCS.PHASECHK.TRANS64.TRYWAIT P0, [R5+URZ+0x8], R6 ;  /* 0x00000806050075a7 */ /* 0x0004e600080011ff */
[----:B---3--:R-:W-:Y:S05]  /*9150*/  @!P0 NANOSLEEP.SYNCS 0x989680 ;  /* 0x009896800000895d */ /* 0x008fea0003900000 */
[----:B------:R-:W3:Y:S02]  /*9160*/  @!P0 SYNCS.PHASECHK.TRANS64 P0, [R5+URZ+0x8], R6 ;  /* 0x00000806050085a7 */ /* 0x000ee400080010ff */
[----:B---3--:R-:W-:Y:S05]  /*9170*/  @!P0 BRA `(.L_x_95) ;  /* 0xfffffffc00ec8947 */ /* 0x008fea000383ffff */
[----:B------:R-:W-:Y:S05]  /*9180*/  BRA `(.L_x_94) ;  /* 0xffffffb4008c7947 */ /* 0x000fea000383ffff */
.L_x_97:
[----:B------:R-:W-:Y:S01]  /*9190*/  BSSY B0, `(.L_x_225) ;  /* 0x0000006000007945 */ /* 0x000fe20003800000 */
[----:B------:R-:W-:-:S07]  /*91a0*/  MOV R15, 0xffffffff ;  /* 0xffffffff000f7802 */ /* 0x000fce0000000f00 */
[----:B-12--5:R-:W-:Y:S05]  /*91b0*/  WARPSYNC.COLLECTIVE R15, `(.L_x_226) ;  /* 0x000000000f0c7348 */ /* 0x026fea0003c00000 */
[----:B------:R-:W-:Y:S02]  /*91c0*/  ELECT P6, UR79, PT ;  /* 0x00000000004f782f */ /* 0x000fe400038c0000 */
[----:B------:R-:W-:Y:S01]  /*91d0*/  MOV R14, UR79 ;  /* 0x0000004f000e7c02 */ /* 0x000fe20008000f00 */
[----:B-12--5:R-:W-:Y:S10]  /*91e0*/  ENDCOLLECTIVE ;  /* 0x000000000000791b */ /* 0x026ff40003800000 */
.L_x_226:
[----:B------:R-:W-:Y:S05]  /*91f0*/  BSYNC B0 ;  /* 0x0000000000007941 */ /* 0x000fea0003800000 */
.L_x_225:
[----:B------:R-:W-:Y:S01]  /*9200*/  PLOP3.LUT P0, PT, P6, PT, PT, 0x80, 0x8 ;  /* 0x000000000008781c */ /* 0x000fe2000370f070 */
[----:B------:R-:W-:-:S12]  /*9210*/  BRA `(.L_x_227) ;  /* 0xffffffb400b87947 */ /* 0x000fd8000383ffff */
.L_x_99:
[----:B--2---:R-:W-:-:S04]  /*9220*/  MOV R0, UR4 ;  /* 0x0000000400007c02 */ /* 0x004fc80008000f00 */
[----:B------:R2:W3:Y:S03]  /*9230*/  SYNCS.PHASECHK.TRANS64.TRYWAIT P0, [R0+URZ+0x8], R4 ;  /* 0x00000804000075a7 */ /* 0x0004e600080011ff */
[----:B---3--:R-:W-:Y:S05]  /*9240*/  @!P0 NANOSLEEP.SYNCS 0x989680 ;  /* 0x009896800000895d */ /* 0x008fea0003900000 */
[----:B------:R-:W3:Y:S02]  /*9250*/  @!P0 SYNCS.PHASECHK.TRANS64 P0, [R0+URZ+0x8], R4 ;  /* 0x00000804000085a7 */ /* 0x000ee400080010ff */
[----:B---3--:R-:W-:Y:S05]  /*9260*/  @!P0 BRA `(.L_x_99) ;  /* 0xfffffffc00ec8947 */ /* 0x008fea000383ffff */
[----:B------:R-:W-:Y:S05]  /*9270*/  BRA `(.L_x_98) ;  /* 0xffffffb400bc7947 */ /* 0x000fea000383ffff */
.L_x_100:
[----:B--2---:R2:W3:Y:S02]  /*9280*/  SYNCS.PHASECHK.TRANS64.TRYWAIT P0, [R0+URZ+0x260], R3 ;  /* 0x00026003000075a7 */ /* 0x0044e400080011ff */
[----:B---3--:R-:W-:Y:S05]  /*9290*/  @!P0 NANOSLEEP.SYNCS 0x989680 ;  /* 0x009896800000895d */ /* 0x008fea0003900000 */
[----:B------:R-:W3:Y:S02]  /*92a0*/  @!P0 SYNCS.PHASECHK.TRANS64 P0, [R0+URZ+0x260], R3 ;  /* 0x00026003000085a7 */ /* 0x000ee400080010ff */
[----:B---3--:R-:W-:Y:S05]  /*92b0*/  @!P0 BRA `(.L_x_100) ;  /* 0xfffffffc00f08947 */ /* 0x008fea000383ffff */
[----:B------:R-:W-:Y:S05]  /*92c0*/  BRA `(.L_x_228) ;  /* 0xffffffb800987947 */ /* 0x000fea000383ffff */
.L_x_102:
[----:B------:R-:W-:-:S07]  /*92d0*/  MOV R0, UR8 ;  /* 0x0000000800007c02 */ /* 0x000fce0008000f00 */
.L_x_229:
[----:B-1----:R1:W2:Y:S02]  /*92e0*/  SYNCS.PHASECHK.TRANS64.TRYWAIT P0, [R0+URZ+0x2a0], R3 ;  /* 0x0002a003000075a7 */ /* 0x0022a400080011ff */
[----:B--2---:R-:W-:Y:S05]  /*92f0*/  @!P0 NANOSLEEP.SYNCS 0x989680 ;  /* 0x009896800000895d */ /* 0x004fea0003900000 */
[----:B------:R-:W2:Y:S02]  /*9300*/  @!P0 SYNCS.PHASECHK.TRANS64 P0, [R0+URZ+0x2a0], R3 ;  /* 0x0002a003000085a7 */ /* 0x000ea400080010ff */
[----:B--2---:R-:W-:Y:S05]  /*9310*/  @!P0 BRA `(.L_x_229) ;  /* 0xfffffffc00f08947 */ /* 0x004fea000383ffff */
[----:B------:R-:W-:Y:S05]  /*9320*/  BRA `(.L_x_230) ;  /* 0xffffffb800e07947 */ /* 0x000fea000383ffff */
.L_x_105:
[----:B------:R-:W-:Y:S07]  /*9330*/  MOV R0, UR7 ;  /* 0x0000000700007c02 */ /* 0x000fee0008000f00 */
.L_x_231:
[----:B-1----:R1:W2:Y:S02]  /*9340*/  SYNCS.PHASECHK.TRANS64.TRYWAIT P0, [R0+URZ], R3 ;  /* 0x00000003000075a7 */ /* 0x0022a400080011ff */
[----:B--2---:R-:W-:Y:S05]  /*9350*/  @!P0 NANOSLEEP.SYNCS 0x989680 ;  /* 0x009896800000895d */ /* 0x004fea0003900000 */
[----:B------:R-:W2:Y:S02]  /*9360*/  @!P0 SYNCS.PHASECHK.TRANS64 P0, [R0+URZ], R3 ;  /* 0x00000003000085a7 */ /* 0x000ea400080010ff */
[----:B--2---:R-:W-:Y:S05]  /*9370*/  @!P0 BRA `(.L_x_231) ;  /* 0xfffffffc00f08947 */ /* 0x004fea000383ffff */
[----:B------:R-:W-:Y:S05]  /*9380*/  BRA `(.L_x_104) ;  /* 0xffffffb800f47947 */ /* 0x000fea000383ffff */
.L_x_109:
[----:B-1----:R-:W-:-:S07]  /*9390*/  MOV R0, UR7 ;  /* 0x0000000700007c02 */ /* 0x002fce0008000f00 */
.L_x_232:
[----:B-1----:R1:W2:Y:S02]  /*93a0*/  SYNCS.PHASECHK.TRANS64.TRYWAIT P0, [R0+URZ], R2 ;  /* 0x00000002000075a7 */ /* 0x0022a400080011ff */
[----:B--2---:R-:W-:Y:S05]  /*93b0*/  @!P0 NANOSLEEP.SYNCS 0x989680 ;  /* 0x009896800000895d */ /* 0x004fea0003900000 */
[----:B------:R-:W2:Y:S02]  /*93c0*/  @!P0 SYNCS.PHASECHK.TRANS64 P0, [R0+URZ], R2 ;  /* 0x00000002000085a7 */ /* 0x000ea400080010ff */
[----:B--2---:R-:W-:Y:S05]  /*93d0*/  @!P0 BRA `(.L_x_232) ;  /* 0xfffffffc00f08947 */ /* 0x004fea000383ffff */
[----:B------:R-:W-:Y:S05]  /*93e0*/  BRA `(.L_x_233) ;  /* 0xffffffbc00c47947 */ /* 0x000fea000383ffff */
.L_x_110:
[----:B------:R-:W-:-:S07]  /*93f0*/  MOV R0, UR7 ;  /* 0x0000000700007c02 */ /* 0x000fce0008000f00 */
.L_x_234:
[----:B-1----:R1:W2:Y:S02]  /*9400*/  SYNCS.PHASECHK.TRANS64.TRYWAIT P0, [R0+URZ], R3 ;  /* 0x00000003000075a7 */ /* 0x0022a400080011ff */
[----:B--2---:R-:W-:Y:S05]  /*9410*/  @!P0 NANOSLEEP.SYNCS 0x989680 ;  /* 0x009896800000895d */ /* 0x004fea0003900000 */
[----:B------:R-:W2:Y:S02]  /*9420*/  @!P0 SYNCS.PHASECHK.TRANS64 P0, [R0+URZ], R3 ;  /* 0x00000003000085a7 */ /* 0x000ea400080010ff */
[----:B--2---:R-:W-:Y:S05]  /*9430*/  @!P0 BRA `(.L_x_234) ;  /* 0xfffffffc00f08947 */ /* 0x004fea000383ffff */
[----:B------:R-:W-:Y:S05]  /*9440*/  BRA `(.L_x_235) ;  /* 0xffffffbc00d07947 */ /* 0x000fea000383ffff */
.L_x_111:
[----:B------:R-:W-:-:S07]  /*9450*/  MOV R0, UR7 ;  /* 0x0000000700007c02 */ /* 0x000fce0008000f00 */
.L_x_236:
[----:B-1----:R1:W2:Y:S02]  /*9460*/  SYNCS.PHASECHK.TRANS64.TRYWAIT P0, [R0+URZ], R3 ;  /* 0x00000003000075a7 */ /* 0x0022a400080011ff */
[----:B--2---:R-:W-:Y:S05]  /*9470*/  @!P0 NANOSLEEP.SYNCS 0x989680 ;  /* 0x009896800000895d */ /* 0x004fea0003900000 */
[----:B------:R-:W2:Y:S02]  /*9480*/  @!P0 SYNCS.PHASECHK.TRANS64 P0, [R0+URZ], R3 ;  /* 0x00000003000085a7 */ /* 0x000ea400080010ff */
[----:B--2---:R-:W-:Y:S05]  /*9490*/  @!P0 BRA `(.L_x_236) ;  /* 0xfffffffc00f08947 */ /* 0x004fea000383ffff */
[----:B------:R-:W-:Y:S05]  /*94a0*/  BRA `(.L_x_237) ;  /* 0xffffffbc00dc7947 */ /* 0x000fea000383ffff */
.L_x_114:
[----:B------:R-:W-:-:S07]  /*94b0*/  MOV R0, UR6 ;  /* 0x0000000600007c02 */ /* 0x000fce0008000f00 */
.L_x_238:
[----:B-1----:R1:W2:Y:S02]  /*94c0*/  SYNCS.PHASECHK.TRANS64.TRYWAIT P1, [R0+URZ+0x2e0], R2 ;  /* 0x0002e002000075a7 */ /* 0x0022a400080211ff */
[----:B--2---:R-:W-:Y:S05]  /*94d0*/  @!P1 NANOSLEEP.SYNCS 0x989680 ;  /* 0x009896800000995d */ /* 0x004fea0003900000 */
[----:B------:R-:W2:Y:S02]  /*94e0*/  @!P1 SYNCS.PHASECHK.TRANS64 P1, [R0+URZ+0x2e0], R2 ;  /* 0x0002e002000095a7 */ /* 0x000ea400080210ff */
[----:B--2---:R-:W-:Y:S05]  /*94f0*/  @!P1 BRA `(.L_x_238) ;  /* 0xfffffffc00f09947 */ /* 0x004fea000383ffff */
[----:B------:R-:W-:Y:S05]  /*9500*/  BRA `(.L_x_239) ;  /* 0xffffffc000287947 */ /* 0x000fea000383ffff */
.L_x_119:
[----:B---3--:R3:W4:Y:S02]  /*9510*/  SYNCS.PHASECHK.TRANS64.TRYWAIT P0, [R7+URZ+0x260], R0 ;  /* 0x00026000070075a7 */ /* 0x00872400080011ff */
[----:B----4-:R-:W-:Y:S05]  /*9520*/  @!P0 NANOSLEEP.SYNCS 0x989680 ;  /* 0x009896800000895d */ /* 0x010fea0003900000 */
[----:B------:R-:W4:Y:S02]  /*9530*/  @!P0 SYNCS.PHASECHK.TRANS64 P0, [R7+URZ+0x260], R0 ;  /* 0x00026000070085a7 */ /* 0x000f2400080010ff */
[----:B----4-:R-:W-:Y:S05]  /*9540*/  @!P0 BRA `(.L_x_119) ;  /* 0xfffffffc00f08947 */ /* 0x010fea000383ffff */
[----:B------:R-:W-:Y:S05]  /*9550*/  BRA `(.L_x_240) ;  /* 0xffffffc400407947 */ /* 0x000fea000383ffff */
.L_x_122:
[----:B-1----:R-:W-:Y:S07]  /*9560*/  MOV R0, UR19 ;  /* 0x0000001300007c02 */ /* 0x002fee0008000f00 */
.L_x_241:
[----:B-1----:R1:W3:Y:S02]  /*9570*/  SYNCS.PHASECHK.TRANS64.TRYWAIT P2, [R0+URZ+0x258], R7 ;  /* 0x00025807000075a7 */ /* 0x0022e400080411ff */
[----:B---3--:R-:W-:Y:S05]  /*9580*/  @!P2 NANOSLEEP.SYNCS 0x989680 ;  /* 0x009896800000a95d */ /* 0x008fea0003900000 */
[----:B------:R-:W3:Y:S02]  /*9590*/  @!P2 SYNCS.PHASECHK.TRANS64 P2, [R0+URZ+0x258], R7 ;  /* 0x000258070000a5a7 */ /* 0x000ee400080410ff */
[----:B---3--:R-:W-:Y:S05]  /*95a0*/  @!P2 BRA `(.L_x_241) ;  /* 0xfffffffc00f0a947 */ /* 0x008fea000383ffff */
[----:B------:R-:W-:Y:S05]  /*95b0*/  BRA `(.L_x_121) ;  /* 0xffffffc800887947 */ /* 0x000fea000383ffff */
.L_x_125:
[----:B-1----:R-:W-:Y:S07]  /*95c0*/  MOV R0, UR19 ;  /* 0x0000001300007c02 */ /* 0x002fee0008000f00 */
.L_x_242:
[----:B-1----:R1:W3:Y:S02]  /*95d0*/  SYNCS.PHASECHK.TRANS64.TRYWAIT P0, [R0+URZ+0x248], R6 ;  /* 0x00024806000075a7 */ /* 0x0022e400080011ff */
[----:B---3--:R-:W-:Y:S05]  /*95e0*/  @!P0 NANOSLEEP.SYNCS 0x989680 ;  /* 0x009896800000895d */ /* 0x008fea0003900000 */
[----:B------:R-:W3:Y:S02]  /*95f0*/  @!P0 SYNCS.PHASECHK.TRANS64 P0, [R0+URZ+0x248], R6 ;  /* 0x00024806000085a7 */ /* 0x000ee400080010ff */
[----:B---3--:R-:W-:Y:S05]  /*9600*/  @!P0 BRA `(.L_x_242) ;  /* 0xfffffffc00f08947 */ /* 0x008fea000383ffff */
[----:B------:R-:W-:Y:S05]  /*9610*/  BRA `(.L_x_243) ;  /* 0xffffffc800d47947 */ /* 0x000fea000383ffff */
.L_x_128:
[----:B--2---:R2:W3:Y:S02]  /*9620*/  SYNCS.PHASECHK.TRANS64.TRYWAIT P0, [R3+URZ+0x260], R0 ;  /* 0x00026000030075a7 */ /* 0x0044e400080011ff */
[----:B---3--:R-:W-:Y:S05]  /*9630*/  @!P0 NANOSLEEP.SYNCS 0x989680 ;  /* 0x009896800000895d */ /* 0x008fea0003900000 */
[----:B------:R-:W3:Y:S02]  /*9640*/  @!P0 SYNCS.PHASECHK.TRANS64 P0, [R3+URZ+0x260], R0 ;  /* 0x00026000030085a7 */ /* 0x000ee400080010ff */
[----:B---3--:R-:W-:Y:S05]  /*9650*/  @!P0 BRA `(.L_x_128) ;  /* 0xfffffffc00f08947 */ /* 0x008fea000383ffff */
[----:B------:R-:W-:Y:S05]  /*9660*/  BRA `(.L_x_244) ;  /* 0xffffffd000207947 */ /* 0x000fea000383ffff */
.L_x_139:
[----:B-1----:R-:W-:Y:S04]  /*9670*/  MOV R0, UR57 ;  /* 0x0000003900007c02 */ /* 0x002fe80008000f00 */
[----:B------:R1:W2:Y:S03]  /*9680*/  SYNCS.PHASECHK.TRANS64.TRYWAIT P1, [R0+URZ+0x240], R3 ;  /* 0x00024003000075a7 */ /* 0x0002a600080211ff */
[----:B--2---:R-:W-:Y:S05]  /*9690*/  @!P1 NANOSLEEP.SYNCS 0x989680 ;  /* 0x009896800000995d */ /* 0x004fea0003900000 */
[----:B------:R-:W2:Y:S02]  /*96a0*/  @!P1 SYNCS.PHASECHK.TRANS64 P1, [R0+URZ+0x240], R3 ;  /* 0x00024003000095a7 */ /* 0x000ea400080210ff */
[----:B--2---:R-:W-:Y:S05]  /*96b0*/  @!P1 BRA `(.L_x_139) ;  /* 0xfffffffc00ec9947 */ /* 0x004fea000383ffff */
[----:B------:R-:W-:Y:S05]  /*96c0*/  BRA `(.L_x_138) ;  /* 0xffffffdc00307947 */ /* 0x000fea000383ffff */
.L_x_141:
[----:B------:R1:W1:Y:S02]  /*96d0*/  SYNCS.PHASECHK.TRANS64.TRYWAIT P1, [R83+URZ+0x280], R4 ;  /* 0x00028004530075a7 */ /* 0x00026400080211ff */
[----:B-1----:R-:W-:Y:S05]  /*96e0*/  @!P1 NANOSLEEP.SYNCS 0x989680 ;  /* 0x009896800000995d */ /* 0x002fea0003900000 */
[----:B------:R-:W1:Y:S02]  /*96f0*/  @!P1 SYNCS.PHASECHK.TRANS64 P1, [R83+URZ+0x280], R4 ;  /* 0x00028004530095a7 */ /* 0x000e6400080210ff */
[----:B-1----:R-:W-:Y:S05]  /*9700*/  @!P1 BRA `(.L_x_141) ;  /* 0xfffffffc00f09947 */ /* 0x002fea000383ffff */
[----:B------:R-:W-:Y:S05]  /*9710*/  BRA `(.L_x_140) ;  /* 0xffffffdc006c7947 */ /* 0x000fea000383ffff */
        .weak           $__internal_0_$__cuda_sm10x_tcgen05_guardrail_trap_col_being_dealloced_not_returned_by_alloc
        .type           $__internal_0_$__cuda_sm10x_tcgen05_guardrail_trap_col_being_dealloced_not_returned_by_alloc,@function
        .size           $__internal_0_$__cuda_sm10x_tcgen05_guardrail_trap_col_being_dealloced_not_returned_by_alloc,($__internal_1_$__cuda_sm10x_tcgen05_guardrail_trap_phase_invalid_during_alloc - $__internal_0_$__cuda_sm10x_tcgen05_guardrail_trap_col_being_dealloced_not_returned_by_alloc)
$__internal_0_$__cuda_sm10x_tcgen05_guardrail_trap_col_being_dealloced_not_returned_by_alloc:
[----:B------:R-:W-:Y:S05]  /*9720*/  BPT.TRAP 0x1 ;  /* 0x000000040000795c */ /* 0x000fea0000300000 */
[----:B------:R-:W-:-:S04]  /*9730*/  HFMA2 R3, -RZ, RZ, 0, 0 ;  /* 0x00000000ff037431 */ /* 0x000fc800000001ff */
[----:B------:R-:W-:Y:S05]  /*9740*/  RET.REL.NODEC R2 `(_ZN7cutlass13device_kernelINS_4gemm6kernel13GemmUniversalIN4cute5tupleIJiiiiEEENS1_10collective13CollectiveMmaINS1_35MainloopSm100TmaUmmaWarpSpecializedILi36ELi2ELi4ENS5_IJNS4_1CILi2EEENSA_ILi4EEENSA_ILi1EEEEEEEENS5_IJNSA_ILi128EEENSA_ILi64EEESH_EEEaNS5_IJlSD_lEEEaSJ_NS4_8TiledMMAINS4_8MMA_AtomIJNS4_21SM100_MMA_S8_2x1SM_SSIaaiLi128ELi64ELNS4_4UMMA5MajorE0ELSO_0ELNSN_8SaturateE0EEEEEENS4_6LayoutINS5_IJSD_SD_SD_EEENS5_IJNSA_ILi0EEESU_SU_EEEEENS5_IJNS4_10UnderscoreESX_SX_EEEEENS4_28SM100_TMA_2SM_LOAD_MULTICASTENS4_14ComposedLayoutINS4_7SwizzleILi2ELi4ELi3EEENS4_18smem_ptr_flag_bitsILi8EEENSS_INS5_IJNSA_ILi8EEESH_EEENS5_IJSH_SD_EEEEEEEvNS4_8identityENS4_18SM100_TMA_2SM_LOADES1A_vS1B_EENS_8epilogue10collective18CollectiveEpilogueINS1E_23Sm100TmaWarpSpecializedILi1ELi1ELi32ELb0ELb0EEEJNS5_IJSH_SH_SH_EEENS5_IJNSS_ISH_SD_EES1K_EEEaSJ_aSJ_NS1E_6fusion15FusionCallbacksIS1I_NS1M_17LinearCombinationIaiaiLNS_15FloatRoundStyleE2EEES1J_S1L_JEEENS4_5SM1004TMEM4LOAD26SM100_TMEM_LOAD_32dp32b32xENS4_13SM90_TMA_LOADES1A_NS4_39AutoVectorizingCopyWithAssumedAlignmentILi128EEENS4_14SM90_TMA_STOREES1A_S1Y_S1Y_EEEvvEEEEvNT_6ParamsE) ;  /* 0xffffff68022c7950 */ /* 0x000fea0003c3ffff */
        .weak           $__internal_1_$__cuda_sm10x_tcgen05_guardrail_trap_phase_invalid_during_alloc
        .type           $__internal_1_$__cuda_sm10x_tcgen05_guardrail_trap_phase_invalid_during_alloc,@function
        .size           $__internal_1_$__cuda_sm10x_tcgen05_guardrail_trap_phase_invalid_during_alloc,($__internal_2_$__cuda_sm10x_tcgen05_guardrail_trap_unallocated_columns_being_dealloced - $__internal_1_$__cuda_sm10x_tcgen05_guardrail_trap_phase_invalid_during_alloc)
$__internal_1_$__cuda_sm10x_tcgen05_guardrail_trap_phase_invalid_during_alloc:
[----:B------:R-:W-:Y:S05]  /*9750*/  BPT.TRAP 0x1 ;  /* 0x000000040000795c */ /* 0x000fea0000300000 */
[----:B------:R-:W-:-:S04]  /*9760*/  MOV R5, 0x0 ;  /* 0x0000000000057802 */ /* 0x000fc80000000f00 */
[----:B------:R-:W-:Y:S05]  /*9770*/  RET.REL.NODEC R4 `(_ZN7cutlass13device_kernelINS_4gemm6kernel13GemmUniversalIN4cute5tupleIJiiiiEEENS1_10collective13CollectiveMmaINS1_35MainloopSm100TmaUmmaWarpSpecializedILi36ELi2ELi4ENS5_IJNS4_1CILi2EEENSA_ILi4EEENSA_ILi1EEEEEEEENS5_IJNSA_ILi128EEENSA_ILi64EEESH_EEEaNS5_IJlSD_lEEEaSJ_NS4_8TiledMMAINS4_8MMA_AtomIJNS4_21SM100_MMA_S8_2x1SM_SSIaaiLi128ELi64ELNS4_4UMMA5MajorE0ELSO_0ELNSN_8SaturateE0EEEEEENS4_6LayoutINS5_IJSD_SD_SD_EEENS5_IJNSA_ILi0EEESU_SU_EEEEENS5_IJNS4_10UnderscoreESX_SX_EEEEENS4_28SM100_TMA_2SM_LOAD_MULTICASTENS4_14ComposedLayoutINS4_7SwizzleILi2ELi4ELi3EEENS4_18smem_ptr_flag_bitsILi8EEENSS_INS5_IJNSA_ILi8EEESH_EEENS5_IJSH_SD_EEEEEEEvNS4_8identityENS4_18SM100_TMA_2SM_LOADES1A_vS1B_EENS_8epilogue10collective18CollectiveEpilogueINS1E_23Sm100TmaWarpSpecializedILi1ELi1ELi32ELb0ELb0EEEJNS5_IJSH_SH_SH_EEENS5_IJNSS_ISH_SD_EES1K_EEEaSJ_aSJ_NS1E_6fusion15FusionCallbacksIS1I_NS1M_17LinearCombinationIaiaiLNS_15FloatRoundStyleE2EEES1J_S1L_JEEENS4_5SM1004TMEM4LOAD26SM100_TMEM_LOAD_32dp32b32xENS4_13SM90_TMA_LOADES1A_NS4_39AutoVectorizingCopyWithAssumedAlignmentILi128EEENS4_14SM90_TMA_STOREES1A_S1Y_S1Y_EEEvvEEEEvNT_6ParamsE) ;  /* 0xffffff6804207950 */ /* 0x000fea0003c3ffff */
        .weak           $__internal_2_$__cuda_sm10x_tcgen05_guardrail_trap_unallocated_columns_being_dealloced
        .type           $__internal_2_$__cuda_sm10x_tcgen05_guardrail_trap_unallocated_columns_being_dealloced,@function
        .size           $__internal_2_$__cuda_sm10x_tcgen05_guardrail_trap_unallocated_columns_being_dealloced,(.L_x_246 - $__internal_2_$__cuda_sm10x_tcgen05_guardrail_trap_unallocated_columns_being_dealloced)
$__internal_2_$__cuda_sm10x_tcgen05_guardrail_trap_unallocated_columns_being_dealloced:
[----:B------:R-:W-:Y:S05]  /*9780*/  BPT.TRAP 0x1 ;  /* 0x000000040000795c */ /* 0x000fea0000300000 */
[----:B------:R-:W-:-:S04]  /*9790*/  HFMA2 R3, -RZ, RZ, 0, 0 ;  /* 0x00000000ff037431 */ /* 0x000fc800000001ff */
[----:B------:R-:W-:Y:S05]  /*97a0*/  RET.REL.NODEC R2 `(_ZN7cutlass13device_kernelINS_4gemm6kernel13GemmUniversalIN4cute5tupleIJiiiiEEENS1_10collective13CollectiveMmaINS1_35MainloopSm100TmaUmmaWarpSpecializedILi36ELi2ELi4ENS5_IJNS4_1CILi2EEENSA_ILi4EEENSA_ILi1EEEEEEEENS5_IJNSA_ILi128EEENSA_ILi64EEESH_EEEaNS5_IJlSD_lEEEaSJ_NS4_8TiledMMAINS4_8MMA_AtomIJNS4_21SM100_MMA_S8_2x1SM_SSIaaiLi128ELi64ELNS4_4UMMA5MajorE0ELSO_0ELNSN_8SaturateE0EEEEEENS4_6LayoutINS5_IJSD_SD_SD_EEENS5_IJNSA_ILi0EEESU_SU_EEEEENS5_IJNS4_10UnderscoreESX_SX_EEEEENS4_28SM100_TMA_2SM_LOAD_MULTICASTENS4_14ComposedLayoutINS4_7SwizzleILi2ELi4ELi3EEENS4_18smem_ptr_flag_bitsILi8EEENSS_INS5_IJNSA_ILi8EEESH_EEENS5_IJSH_SD_EEEEEEEvNS4_8identityENS4_18SM100_TMA_2SM_LOADES1A_vS1B_EENS_8epilogue10collective18CollectiveEpilogueINS1E_23Sm100TmaWarpSpecializedILi1ELi1ELi32ELb0ELb0EEEJNS5_IJSH_SH_SH_EEENS5_IJNSS_ISH_SD_EES1K_EEEaSJ_aSJ_NS1E_6fusion15FusionCallbacksIS1I_NS1M_17LinearCombinationIaiaiLNS_15FloatRoundStyleE2EEES1J_S1L_JEEENS4_5SM1004TMEM4LOAD26SM100_TMEM_LOAD_32dp32b32xENS4_13SM90_TMA_LOADES1A_NS4_39AutoVectorizingCopyWithAssumedAlignmentILi128EEENS4_14SM90_TMA_STOREES1A_S1Y_S1Y_EEEvvEEEEvNT_6ParamsE) ;  /* 0xffffff6802147950 */ /* 0x000fea0003c3ffff */
.L_x_245:
[----:B------:R-:W-:-:S00]  /*97b0*/  BRA `(.L_x_245) ;  /* 0xfffffffc00fc7947 */ /* 0x000fc0000383ffff */
[----:B------:R-:W-:-:S00]  /*97c0*/  NOP ;  /* 0x0000000000007918 */ /* 0x000fc00000000000 */
        /* <DEDUP_REMOVED lines=11> */
.L_x_246:


//--------------------- .nv.global.init           --------------------------
	.section	.nv.global.init,"aw",@progbits
.nv.global.init:
	.type		$str$27,@object
	.size		$str$27,($str$28 - $str$27)
$str$27:
        /*0000*/ 	.byte	0x28, 0x61, 0x64, 0x64, 0x72, 0x65, 0x73, 0x73, 0x20, 0x26, 0x20, 0x6d, 0x61, 0x73, 0x6b, 0x29
        /*0010*/ 	.byte	0x20, 0x3d, 0x3d, 0x20, 0x30, 0x00
	.type		$str$28,@object
	.size		$str$28,($str$26 - $str$28)
$str$28:
        /*0016*/ 	.byte	0x2f, 0x74, 0x6d, 0x70, 0x2f, 0x63, 0x75, 0x74, 0x6c, 0x61, 0x73, 0x73, 0x5f, 0x73, 0x77, 0x65
        /*0026*/ 	.byte	0x65, 0x70, 0x5f, 0x73, 0x72, 0x63, 0x2f, 0x69, 0x6e, 0x63, 0x6c, 0x75, 0x64, 0x65, 0x2f, 0x63
        /*0036*/ 	.byte	0x75, 0x74, 0x65, 0x2f, 0x70, 0x6f, 0x69, 0x6e, 0x74, 0x65, 0x72, 0x5f, 0x66, 0x6c, 0x61, 0x67
        /*0046*/ 	.byte	0x67, 0x65, 0x64, 0x2e, 0x68, 0x70, 0x70, 0x00
	.type		$str$26,@object
	.size		$str$26,($str$25 - $str$26)
$str$26:
        /*004e*/ 	.byte	0x2f, 0x74, 0x6d, 0x70, 0x2f, 0x63, 0x75, 0x74, 0x6c, 0x61, 0x73, 0x73, 0x5f, 0x73, 0x77, 0x65
        /*005e*/ 	.byte	0x65, 0x70, 0x5f, 0x73, 0x72, 0x63, 0x2f, 0x69, 0x6e, 0x63, 0x6c, 0x75, 0x64, 0x65, 0x2f, 0x63
        /*006e*/ 	.byte	0x75, 0x74, 0x65, 0x2f, 0x61, 0x74, 0x6f, 0x6d, 0x2f, 0x63, 0x6f, 0x70, 0x79, 0x5f, 0x74, 0x72
        /*007e*/ 	.byte	0x61, 0x69, 0x74, 0x73, 0x5f, 0x73, 0x6d, 0x31, 0x30, 0x30, 0x2e, 0x68, 0x70, 0x70, 0x00
	.type		$str$25,@object
	.size		$str$25,(__unnamed_1 - $str$25)
$str$25:
        /*008d*/ 	.byte	0x28, 0x28, 0x75, 0x69, 0x6e, 0x74, 0x33, 0x32, 0x5f, 0x74, 0x28, 0x74, 0x68, 0x72, 0x65, 0x61
        /*009d*/ 	.byte	0x64, 0x49, 0x64, 0x78, 0x2e, 0x78, 0x29, 0x20, 0x2f, 0x20, 0x33, 0x32, 0x29, 0x20, 0x25, 0x20
        /*00ad*/ 	.byte	0x34, 0x29, 0x20, 0x3d, 0x3d, 0x20, 0x28, 0x28, 0x28, 0x74, 0x6d, 0x65, 0x6d, 0x5f, 0x61, 0x64
        /*00bd*/ 	.byte	0x64, 0x72, 0x20, 0x3e, 0x3e, 0x20, 0x31, 0x36, 0x29, 0x20, 0x2f, 0x20, 0x33, 0x32, 0x29, 0x20
        /*00cd*/ 	.byte	0x25, 0x20, 0x34, 0x29, 0x00
	.type		__unnamed_1,@object
	.size		__unnamed_1,(__unnamed_2 - __unnamed_1)
__unnamed_1:
        /*00d2*/ 	.byte	0x61, 0x75, 0x74, 0x6f, 0x20, 0x63, 0x75, 0x74, 0x65, 0x3a, 0x3a, 0x61, 0x73, 0x5f, 0x70, 0x6f
        /* <DEDUP_REMOVED lines=24> */
        /*0262*/ 	.byte	0x00
	.type		__unnamed_2,@object
	.size		__unnamed_2,(.L_2 - __unnamed_2)
__unnamed_2:
        /* <DEDUP_REMOVED lines=41> */
.L_2:


//--------------------- .nv.shared._ZN7cutlass13device_kernelINS_4gemm6kernel13GemmUniversalIN4cute5tupleIJiiiiEEENS1_10collective13CollectiveMmaINS1_35MainloopSm100TmaUmmaWarpSpecializedILi36ELi2ELi4ENS5_IJNS4_1CILi2EEENSA_ILi4EEENSA_ILi1EEEEEEEENS5_IJNSA_ILi128EEENSA_ILi64EEESH_EEEaNS5_IJlSD_lEEEaSJ_NS4_8TiledMMAINS4_8MMA_AtomIJNS4_21SM100_MMA_S8_2x1SM_SSIaaiLi128ELi64ELNS4_4UMMA5MajorE0ELSO_0ELNSN_8SaturateE0EEEEEENS4_6LayoutINS5_IJSD_SD_SD_EEENS5_IJNSA_ILi0EEESU_SU_EEEEENS5_IJNS4_10UnderscoreESX_SX_EEEEENS4_28SM100_TMA_2SM_LOAD_MULTICASTENS4_14ComposedLayoutINS4_7SwizzleILi2ELi4ELi3EEENS4_18smem_ptr_flag_bitsILi8EEENSS_INS5_IJNSA_ILi8EEESH_EEENS5_IJSH_SD_EEEEEEEvNS4_8identityENS4_18SM100_TMA_2SM_LOADES1A_vS1B_EENS_8epilogue10collective18CollectiveEpilogueINS1E_23Sm100TmaWarpSpecializedILi1ELi1ELi32ELb0ELb0EEEJNS5_IJSH_SH_SH_EEENS5_IJNSS_ISH_SD_EES1K_EEEaSJ_aSJ_NS1E_6fusion15FusionCallbacksIS1I_NS1M_17LinearCombinationIaiaiLNS_15FloatRoundStyleE2EEES1J_S1L_JEEENS4_5SM1004TMEM4LOAD26SM100_TMEM_LOAD_32dp32b32xENS4_13SM90_TMA_LOADES1A_NS4_39AutoVectorizingCopyWithAssumedAlignmentILi128EEENS4_14SM90_TMA_STOREES1A_S1Y_S1Y_EEEvvEEEEvNT_6ParamsE --------------------------
	.section	.nv.shared._ZN7cutlass13device_kernelINS_4gemm6kernel13GemmUniversalIN4cute5tupleIJiiiiEEENS1_10collective13CollectiveMmaINS1_35MainloopSm100TmaUmmaWarpSpecializedILi36ELi2ELi4ENS5_IJNS4_1CILi2EEENSA_ILi4EEENSA_ILi1EEEEEEEENS5_IJNSA_ILi128EEENSA_ILi64EEESH_EEEaNS5_IJlSD_lEEEaSJ_NS4_8TiledMMAINS4_8MMA_AtomIJNS4_21SM100_MMA_S8_2x1SM_SSIaaiLi128ELi64ELNS4_4UMMA5MajorE0ELSO_0ELNSN_8SaturateE0EEEEEENS4_6LayoutINS5_IJSD_SD_SD_EEENS5_IJNSA_ILi0EEESU_SU_EEEEENS5_IJNS4_10UnderscoreESX_SX_EEEEENS4_28SM100_TMA_2SM_LOAD_MULTICASTENS4_14ComposedLayoutINS4_7SwizzleILi2ELi4ELi3EEENS4_18smem_ptr_flag_bitsILi8EEENSS_INS5_IJNSA_ILi8EEESH_EEENS5_IJSH_SD_EEEEEEEvNS4_8identityENS4_18SM100_TMA_2SM_LOADES1A_vS1B_EENS_8epilogue10collective18CollectiveEpilogueINS1E_23Sm100TmaWarpSpecializedILi1ELi1ELi32ELb0ELb0EEEJNS5_IJSH_SH_SH_EEENS5_IJNSS_ISH_SD_EES1K_EEEaSJ_aSJ_NS1E_6fusion15FusionCallbacksIS1I_NS1M_17LinearCombinationIaiaiLNS_15FloatRoundStyleE2EEES1J_S1L_JEEENS4_5SM1004TMEM4LOAD26SM100_TMEM_LOAD_32dp32b32xENS4_13SM90_TMA_LOADES1A_NS4_39AutoVectorizingCopyWithAssumedAlignmentILi128EEENS4_14SM90_TMA_STOREES1A_S1Y_S1Y_EEEvvEEEEvNT_6ParamsE,"aw",@nobits
	.sectionflags	@""
	.align	16
	.zero		1024


//--------------------- .nv.shared.reserved.0     --------------------------
	.section	.nv.shared.reserved.0,"aw",@nobits
	.weak		__nv_reservedSMEM_offset_0_alias
	.size		__nv_reservedSMEM_offset_0_alias, 0, 64
	.other		__nv_reservedSMEM_offset_0_alias,@"STO_CUDA_RESERVED_SHARED STV_DEFAULT"
__nv_reservedSMEM_offset_0_alias:
	.zero		0
.nv.shared.reserved.0:
	.zero		64
	.weak		__nv_reservedSMEM_tcgen05_partition
	.type		__nv_reservedSMEM_tcgen05_partition,@object
	.size		__nv_reservedSMEM_tcgen05_partition,(.L_0 - __nv_reservedSMEM_tcgen05_partition)
__nv_reservedSMEM_tcgen05_partition:
	.zero		32
.L_0:


//--------------------- .nv.global                --------------------------
	.section	.nv.global,"aw",@nobits
.nv.global:
	.type		_ZN40_INTERNAL_3809145a_4_k_cu_66fb4663_339514cute1_E,@object
	.size		_ZN40_INTERNAL_3809145a_4_k_cu_66fb4663_339514cute1_E,(_ZN40_INTERNAL_3809145a_4_k_cu_66fb4663_339514cuda3std3__45__cpo6cbeginE - _ZN40_INTERNAL_3809145a_4_k_cu_66fb4663_339514cute1_E)
_ZN40_INTERNAL_3809145a_4_k_cu_66fb4663_339514cute1_E:
	.zero		1
	.type		_ZN40_INTERNAL_3809145a_4_k_cu_66fb4663_339514cuda3std3__45__cpo6cbeginE,@object
	.size		_ZN40_INTERNAL_3809145a_4_k_cu_66fb4663_339514cuda3std3__45__cpo6cbeginE,(_ZN40_INTERNAL_3809145a_4_k_cu_66fb4663_339514cuda3std3__48in_placeE - _ZN40_INTERNAL_3809145a_4_k_cu_66fb4663_339514cuda3std3__45__cpo6cbeginE)
_ZN40_INTERNAL_3809145a_4_k_cu_66fb4663_339514cuda3std3__45__cpo6cbeginE:
	.zero		1
	.type		_ZN40_INTERNAL_3809145a_4_k_cu_66fb4663_339514cuda3std3__48in_placeE,@object
	.size		_ZN40_INTERNAL_3809145a_4_k_cu_66fb4663_339514cuda3std3__48in_placeE,(_ZN40_INTERNAL_3809145a_4_k_cu_66fb4663_339514cuda3std6ranges3__45__cpo9iter_moveE - _ZN40_INTERNAL_3809145a_4_k_cu_66fb4663_339514cuda3std3__48in_placeE)
_ZN40_INTERNAL_3809145a_4_k_cu_66fb4663_339514cuda3std3__48in_placeE:
	.zero		1
	.type		_ZN40_INTERNAL_3809145a_4_k_cu_66fb4663_339514cuda3std6ranges3__45__cpo9iter_moveE,@object
	.size		_ZN40_INTERNAL_3809145a_4_k_cu_66fb4663_339514cuda3std6ranges3__45__cpo9iter_moveE,(_ZN40_INTERNAL_3809145a_4_k_cu_66fb4663_339514cuda3std3__45__cpo5beginE - _ZN40_INTERNAL_3809145a_4_k_cu_66fb4663_339514cuda3std6ranges3__45__cpo9iter_moveE)
_ZN40_INTERNAL_3809145a_4_k_cu_66fb4663_339514cuda3std6ranges3__45__cpo9iter_moveE:
	.zero		1
	.type		_ZN40_INTERNAL_3809145a_4_k_cu_66fb4663_339514cuda3std3__45__cpo5beginE,@object
	.size		_ZN40_INTERNAL_3809145a_4_k_cu_66fb4663_339514cuda3std3__45__cpo5beginE,(_ZN40_INTERNAL_3809145a_4_k_cu_66fb4663_339514cuda3std3__442_GLOBAL__N__3809145a_4_k_cu_66fb4663_339516ignoreE - _ZN40_INTERNAL_3809145a_4_k_cu_66fb4663_339514cuda3std3__45__cpo5beginE)
_ZN40_INTERNAL_3809145a_4_k_cu_66fb4663_339514cuda3std3__45__cpo5beginE:
	.zero		1
	.type		_ZN40_INTERNAL_3809145a_4_k_cu_66fb4663_339514cuda3std3__442_GLOBAL__N__3809145a_4_k_cu_66fb4663_339516ignoreE,@object
	.size		_ZN40_INTERNAL_3809145a_4_k_cu_66fb4663_339514cuda3std3__442_GLOBAL__N__3809145a_4_k_cu_66fb4663_339516ignoreE,(_ZN40_INTERNAL_3809145a_4_k_cu_66fb4663_339514cute7productE - _ZN40_INTERNAL_3809145a_4_k_cu_66fb4663_339514cuda3std3__442_GLOBAL__N__3809145a_4_k_cu_66fb4663_339516ignoreE)
_ZN40_INTERNAL_3809145a_4_k_cu_66fb4663_339514cuda3std3__442_GLOBAL__N__3809145a_4_k_cu_66fb4663_339516ignoreE:
	.zero		1
	.type		_ZN40_INTERNAL_3809145a_4_k_cu_66fb4663_339514cute7productE,@object
	.size		_ZN40_INTERNAL_3809145a_4_k_cu_66fb4663_339514cute7productE,(_ZN40_INTERNAL_3809145a_4_k_cu_66fb4663_339514cuda3std3__45__cpo3endE - _ZN40_INTERNAL_3809145a_4_k_cu_66fb4663_339514cute7productE)
_ZN40_INTERNAL_3809145a_4_k_cu_66fb4663_339514cute7productE:
	.zero		1
	.type		_ZN40_INTERNAL_3809145a_4_k_cu_66fb4663_339514cuda3std3__45__cpo3endE,@object
	.size		_ZN40_INTERNAL_3809145a_4_k_cu_66fb4663_339514cuda3std3__45__cpo3endE,(_ZN40_INTERNAL_3809145a_4_k_cu_66fb4663_339514cuda3std3__419piecewise_constructE - _ZN40_INTERNAL_3809145a_4_k_cu_66fb4663_339514cuda3std3__45__cpo3endE)
_ZN40_INTERNAL_3809145a_4_k_cu_66fb4663_339514cuda3std3__45__cpo3endE:
	.zero		1
	.type		_ZN40_INTERNAL_3809145a_4_k_cu_66fb4663_339514cuda3std3__419piecewise_constructE,@object
	.size		_ZN40_INTERNAL_3809145a_4_k_cu_66fb4663_339514cuda3std3__419piecewise_constructE,(_ZN40_INTERNAL_3809145a_4_k_cu_66fb4663_339514cuda3std3__45__cpo4cendE - _ZN40_INTERNAL_3809145a_4_k_cu_66fb4663_339514cuda3std3__419piecewise_constructE)
_ZN40_INTERNAL_3809145a_4_k_cu_66fb4663_339514cuda3std3__419piecewise_constructE:
	.zero		1
	.type		_ZN40_INTERNAL_3809145a_4_k_cu_66fb4663_339514cuda3std3__45__cpo4cendE,@object
	.size		_ZN40_INTERNAL_3809145a_4_k_cu_66fb4663_339514cuda3std3__45__cpo4cendE,(_ZN40_INTERNAL_3809145a_4_k_cu_66fb4663_339514cuda3std6ranges3__45__cpo4swapE - _ZN40_INTERNAL_3809145a_4_k_cu_66fb4663_339514cuda3std3__45__cpo4cendE)
_ZN40_INTERNAL_3809145a_4_k_cu_66fb4663_339514cuda3std3__45__cpo4cendE:
	.zero		1
	.type		_ZN40_INTERNAL_3809145a_4_k_cu_66fb4663_339514cuda3std6ranges3__45__cpo4swapE,@object
	.size		_ZN40_INTERNAL_3809145a_4_k_cu_66fb4663_339514cuda3std6ranges3__45__cpo4swapE,(.L_10 - _ZN40_INTERNAL_3809145a_4_k_cu_66fb4663_339514cuda3std6ranges3__45__cpo4swapE)
_ZN40_INTERNAL_3809145a_4_k_cu_66fb4663_339514cuda3std6ranges3__45__cpo4swapE:
	.zero		1
.L_10:


//--------------------- .nv.constant0._ZN7cutlass13device_kernelINS_4gemm6kernel13GemmUniversalIN4cute5tupleIJiiiiEEENS1_10collective13CollectiveMmaINS1_35MainloopSm100TmaUmmaWarpSpecializedILi36ELi2ELi4ENS5_IJNS4_1CILi2EEENSA_ILi4EEENSA_ILi1EEEEEEEENS5_IJNSA_ILi128EEENSA_ILi64EEESH_EEEaNS5_IJlSD_lEEEaSJ_NS4_8TiledMMAINS4_8MMA_AtomIJNS4_21SM100_MMA_S8_2x1SM_SSIaaiLi128ELi64ELNS4_4UMMA5MajorE0ELSO_0ELNSN_8SaturateE0EEEEEENS4_6LayoutINS5_IJSD_SD_SD_EEENS5_IJNSA_ILi0EEESU_SU_EEEEENS5_IJNS4_10UnderscoreESX_SX_EEEEENS4_28SM100_TMA_2SM_LOAD_MULTICASTENS4_14ComposedLayoutINS4_7SwizzleILi2ELi4ELi3EEENS4_18smem_ptr_flag_bitsILi8EEENSS_INS5_IJNSA_ILi8EEESH_EEENS5_IJSH_SD_EEEEEEEvNS4_8identityENS4_18SM100_TMA_2SM_LOADES1A_vS1B_EENS_8epilogue10collective18CollectiveEpilogueINS1E_23Sm100TmaWarpSpecializedILi1ELi1ELi32ELb0ELb0EEEJNS5_IJSH_SH_SH_EEENS5_IJNSS_ISH_SD_EES1K_EEEaSJ_aSJ_NS1E_6fusion15FusionCallbacksIS1I_NS1M_17LinearCombinationIaiaiLNS_15FloatRoundStyleE2EEES1J_S1L_JEEENS4_5SM1004TMEM4LOAD26SM100_TMEM_LOAD_32dp32b32xENS4_13SM90_TMA_LOADES1A_NS4_39AutoVectorizingCopyWithAssumedAlignmentILi128EEENS4_14SM90_TMA_STOREES1A_S1Y_S1Y_EEEvvEEEEvNT_6ParamsE --------------------------
	.section	.nv.constant0._ZN7cutlass13device_kernelINS_4gemm6kernel13GemmUniversalIN4cute5tupleIJiiiiEEENS1_10collective13CollectiveMmaINS1_35MainloopSm100TmaUmmaWarpSpecializedILi36ELi2ELi4ENS5_IJNS4_1CILi2EEENSA_ILi4EEENSA_ILi1EEEEEEEENS5_IJNSA_ILi128EEENSA_ILi64EEESH_EEEaNS5_IJlSD_lEEEaSJ_NS4_8TiledMMAINS4_8MMA_AtomIJNS4_21SM100_MMA_S8_2x1SM_SSIaaiLi128ELi64ELNS4_4UMMA5MajorE0ELSO_0ELNSN_8SaturateE0EEEEEENS4_6LayoutINS5_IJSD_SD_SD_EEENS5_IJNSA_ILi0EEESU_SU_EEEEENS5_IJNS4_10UnderscoreESX_SX_EEEEENS4_28SM100_TMA_2SM_LOAD_MULTICASTENS4_14ComposedLayoutINS4_7SwizzleILi2ELi4ELi3EEENS4_18smem_ptr_flag_bitsILi8EEENSS_INS5_IJNSA_ILi8EEESH_EEENS5_IJSH_SD_EEEEEEEvNS4_8identityENS4_18SM100_TMA_2SM_LOADES1A_vS1B_EENS_8epilogue10collective18CollectiveEpilogueINS1E_23Sm100TmaWarpSpecializedILi1ELi1ELi32ELb0ELb0EEEJNS5_IJSH_SH_SH_EEENS5_IJNSS_ISH_SD_EES1K_EEEaSJ_aSJ_NS1E_6fusion15FusionCallbacksIS1I_NS1M_17LinearCombinationIaiaiLNS_15FloatRoundStyleE2EEES1J_S1L_JEEENS4_5SM1004TMEM4LOAD26SM100_TMEM_LOAD_32dp32b32xENS4_13SM90_TMA_LOADES1A_NS4_39AutoVectorizingCopyWithAssumedAlignmentILi128EEENS4_14SM90_TMA_STOREES1A_S1Y_S1Y_EEEvvEEEEvNT_6ParamsE,"a",@progbits
	.sectionflags	@""
	.align	4
.nv.constant0._ZN7cutlass13device_kernelINS_4gemm6kernel13GemmUniversalIN4cute5tupleIJiiiiEEENS1_10collective13CollectiveMmaINS1_35MainloopSm100TmaUmmaWarpSpecializedILi36ELi2ELi4ENS5_IJNS4_1CILi2EEENSA_ILi4EEENSA_ILi1EEEEEEEENS5_IJNSA_ILi128EEENSA_ILi64EEESH_EEEaNS5_IJlSD_lEEEaSJ_NS4_8TiledMMAINS4_8MMA_AtomIJNS4_21SM100_MMA_S8_2x1SM_SSIaaiLi128ELi64ELNS4_4UMMA5MajorE0ELSO_0ELNSN_8SaturateE0EEEEEENS4_6LayoutINS5_IJSD_SD_SD_EEENS5_IJNSA_ILi0EEESU_SU_EEEEENS5_IJNS4_10UnderscoreESX_SX_EEEEENS4_28SM100_TMA_2SM_LOAD_MULTICASTENS4_14ComposedLayoutINS4_7SwizzleILi2ELi4ELi3EEENS4_18smem_ptr_flag_bitsILi8EEENSS_INS5_IJNSA_ILi8EEESH_EEENS5_IJSH_SD_EEEEEEEvNS4_8identityENS4_18SM100_TMA_2SM_LOADES1A_vS1B_EENS_8epilogue10collective18CollectiveEpilogueINS1E_23Sm100TmaWarpSpecializedILi1ELi1ELi32ELb0ELb0EEEJNS5_IJSH_SH_SH_EEENS5_IJNSS_ISH_SD_EES1K_EEEaSJ_aSJ_NS1E_6fusion15FusionCallbacksIS1I_NS1M_17LinearCombinationIaiaiLNS_15FloatRoundStyleE2EEES1J_S1L_JEEENS4_5SM1004TMEM4LOAD26SM100_TMEM_LOAD_32dp32b32xENS4_13SM90_TMA_LOADES1A_NS4_39AutoVectorizingCopyWithAssumedAlignmentILi128EEENS4_14SM90_TMA_STOREES1A_S1Y_S1Y_EEEvvEEEEvNT_6ParamsE:
	.zero		2944


//--------------------- SYMBOLS --------------------------

	.type		.nv.reservedSmem.offset0,@object
	.size		.nv.reservedSmem.offset0,0x4
	.type		.nv.reservedSmem.cap,@object
	.size		.nv.reservedSmem.cap,0x4
	.type		__assertfail,@function
